	.target	sm_100a

	.elftype	@"ET_EXEC"


//--------------------- .note.nv.tkinfo           --------------------------
	.section	.note.nv.tkinfo,"",@"SHT_NOTE"
	.sectionflags	@"SHF_NOTE_NV_TKINFO"
	.tkinfo
        /*0018*/ 	.word	0x00000081
        /*0030*/ 	.string	""
        /*0030*/ 	.string	"ptxas-blackwell"
        /*0030*/ 	.string	"Cuda compilation tools, release 12.9, V12.9.86"
        /*0030*/ 	.string	"Build cuda_12.9.r12.9/compiler.36037853_0"
        /*0030*/ 	.string	"-v  -suppress-debug-info  -lineinfo  -arch sm_100a "



//--------------------- .note.nv.cuver            --------------------------
	.section	.note.nv.cuver,"",@"SHT_NOTE"
	.sectionflags	@"SHF_NOTE_NV_CUVER"
        /*0018*/ 	.short	0x0001
        /*001a*/ 	.short	0x0064
        /*001c*/ 	.short	0x0001
        /*001e*/ 	.short	0x0000
        /*0020*/ 	.short	0x0001
        /*0022*/ 	.short	0x0000


//--------------------- .nv.info                  --------------------------
	.section	.nv.info,"",@"SHT_CUDA_INFO"
	.align	4


	//----- nvinfo : EIATTR_REGCOUNT
	.align		4
        /*0000*/ 	.byte	0x04, 0x2f
        /*0002*/ 	.short	(.L_4 - .L_3)
	.align		4
.L_3:
        /*0004*/ 	.word	index@(gluon_mma)
        /*0008*/ 	.word	0x00000060


	//----- nvinfo : EIATTR_FRAME_SIZE
	.align		4
.L_4:
        /*000c*/ 	.byte	0x04, 0x11
        /*000e*/ 	.short	(.L_6 - .L_5)
	.align		4
.L_5:
        /*0010*/ 	.word	index@($__internal_2_$__cuda_sm10x_tcgen05_guardrail_trap_unallocated_columns_being_dealloced)
        /*0014*/ 	.word	0x00000000


	//----- nvinfo : EIATTR_FRAME_SIZE
	.align		4
.L_6:
        /*0018*/ 	.byte	0x04, 0x11
        /*001a*/ 	.short	(.L_8 - .L_7)
	.align		4
.L_7:
        /*001c*/ 	.word	index@($__internal_1_$__cuda_sm10x_tcgen05_guardrail_trap_phase_invalid_during_alloc)
        /*0020*/ 	.word	0x00000000


	//----- nvinfo : EIATTR_FRAME_SIZE
	.align		4
.L_8:
        /*0024*/ 	.byte	0x04, 0x11
        /*0026*/ 	.short	(.L_10 - .L_9)
	.align		4
.L_9:
        /*0028*/ 	.word	index@($__internal_0_$__cuda_sm10x_tcgen05_guardrail_trap_col_being_dealloced_not_returned_by_alloc)
        /*002c*/ 	.word	0x00000000


	//----- nvinfo : EIATTR_FRAME_SIZE
	.align		4
.L_10:
        /*0030*/ 	.byte	0x04, 0x11
        /*0032*/ 	.short	(.L_12 - .L_11)
	.align		4
.L_11:
        /*0034*/ 	.word	index@(gluon_mma)
        /*0038*/ 	.word	0x00000000


	//----- nvinfo : EIATTR_MIN_STACK_SIZE
	.align		4
.L_12:
        /*003c*/ 	.byte	0x04, 0x12
        /*003e*/ 	.short	(.L_14 - .L_13)
	.align		4
.L_13:
        /*0040*/ 	.word	index@(gluon_mma)
        /*0044*/ 	.word	0x00000000
.L_14:


//--------------------- .nv.info.gluon_mma        --------------------------
	.section	.nv.info.gluon_mma,"",@"SHT_CUDA_INFO"
	.sectionflags	@""
	.align	4


	//----- nvinfo : EIATTR_CUDA_API_VERSION
	.align		4
        /*0000*/ 	.byte	0x04, 0x37
        /*0002*/ 	.short	(.L_16 - .L_15)
.L_15:
        /*0004*/ 	.word	0x00000081


	//----- nvinfo : EIATTR_KPARAM_INFO
	.align		4
.L_16:
        /*0008*/ 	.byte	0x04, 0x17
        /*000a*/ 	.short	(.L_18 - .L_17)
.L_17:
        /*000c*/ 	.word	0x00000000
        /*0010*/ 	.short	0x0004
        /*0012*/ 	.short	0x0020
        /*0014*/ 	.byte	0x00, 0xf4, 0x21, 0x00


	//----- nvinfo : EIATTR_KPARAM_INFO
	.align		4
.L_18:
        /*0018*/ 	.byte	0x04, 0x17
        /*001a*/ 	.short	(.L_20 - .L_19)
.L_19:
        /*001c*/ 	.word	0x00000000
        /*0020*/ 	.short	0x0003
        /*0022*/ 	.short	0x0018
        /*0024*/ 	.byte	0x00, 0xf4, 0x21, 0x00


	//----- nvinfo : EIATTR_KPARAM_INFO
	.align		4
.L_20:
        /*0028*/ 	.byte	0x04, 0x17
        /*002a*/ 	.short	(.L_22 - .L_21)
.L_21:
        /*002c*/ 	.word	0x00000000
        /*0030*/ 	.short	0x0002
        /*0032*/ 	.short	0x0010
        /*0034*/ 	.byte	0x00, 0xf4, 0x21, 0x00


	//----- nvinfo : EIATTR_KPARAM_INFO
	.align		4
.L_22:
        /*0038*/ 	.byte	0x04, 0x17
        /*003a*/ 	.short	(.L_24 - .L_23)
.L_23:
        /*003c*/ 	.word	0x00000000
        /*0040*/ 	.short	0x0001
        /*0042*/ 	.short	0x0008
        /*0044*/ 	.byte	0x00, 0xf4, 0x21, 0x00


	//----- nvinfo : EIATTR_KPARAM_INFO
	.align		4
.L_24:
        /*0048*/ 	.byte	0x04, 0x17
        /*004a*/ 	.short	(.L_26 - .L_25)
.L_25:
        /*004c*/ 	.word	0x00000000
        /*0050*/ 	.short	0x0000
        /*0052*/ 	.short	0x0000
        /*0054*/ 	.byte	0x00, 0xf4, 0x21, 0x00


	//----- nvinfo : EIATTR_AT_ENTRY_FRAGMENTS
	.align		4
.L_26:
        /*0058*/ 	.byte	0x04, 0x4f
        /*005a*/ 	.short	(.L_28 - .L_27)


	//   ....[0]....
.L_27:
        /*005c*/ 	.word	0x00000004


	//----- nvinfo : EIATTR_RESERVED_SMEM_USED
	.align		4
.L_28:
        /*0060*/ 	.byte	0x01, 0x41
	.zero		2


	//----- nvinfo : EIATTR_SPARSE_MMA_MASK
	.align		4
        /*0064*/ 	.byte	0x03, 0x50
        /*0066*/ 	.short	0x0000


	//----- nvinfo : EIATTR_TCGEN05_1CTA_USED
	.align		4
        /*0068*/ 	.byte	0x01, 0x51
	.zero		2


	//----- nvinfo : EIATTR_MAXREG_COUNT
	.align		4
        /*006c*/ 	.byte	0x03, 0x1b
        /*006e*/ 	.short	0x00ff


	//----- nvinfo : EIATTR_NUM_BARRIERS
	.align		4
        /*0070*/ 	.byte	0x02, 0x4c
        /*0072*/ 	.byte	0x01
	.zero		1


	//----- nvinfo : EIATTR_INT_WARP_WIDE_INSTR_OFFSETS
	.align		4
        /*0074*/ 	.byte	0x04, 0x31
        /*0076*/ 	.short	(.L_30 - .L_29)


	//   ....[0]....
.L_29:
        /*0078*/ 	.word	0x00000f50


	//   ....[1]....
        /*007c*/ 	.word	0x00000f70


	//   ....[2]....
        /*0080*/ 	.word	0x000014c0


	//   ....[3]....
        /*0084*/ 	.word	0x000014d0


	//   ....[4]....
        /*0088*/ 	.word	0x00002360


	//   ....[5]....
        /*008c*/ 	.word	0x000023b0


	//----- nvinfo : EIATTR_COOP_GROUP_MASK_REGIDS
	.align		4
.L_30:
        /*0090*/ 	.byte	0x04, 0x29
        /*0092*/ 	.short	(.L_32 - .L_31)


	//   ....[0]....
.L_31:
        /*0094*/ 	.word	0xffffffff


	//   ....[1]....
        /*0098*/ 	.word	0xffffffff


	//   ....[2]....
        /*009c*/ 	.word	0xffffffff


	//   ....[3]....
        /*00a0*/ 	.word	0xffffffff


	//----- nvinfo : EIATTR_COOP_GROUP_INSTR_OFFSETS
	.align		4
.L_32:
        /*00a4*/ 	.byte	0x04, 0x28
        /*00a6*/ 	.short	(.L_34 - .L_33)


	//   ....[0]....
.L_33:
        /*00a8*/ 	.word	0x00000050


	//   ....[1]....
        /*00ac*/ 	.word	0x00000310


	//   ....[2]....
        /*00b0*/ 	.word	0x000021f0


	//   ....[3]....
        /*00b4*/ 	.word	0x00002460


	//----- nvinfo : EIATTR_VRC_CTA_INIT_COUNT
	.align		4
.L_34:
        /*00b8*/ 	.byte	0x02, 0x4a
        /*00ba*/ 	.byte	0x80
	.zero		1


	//----- nvinfo : EIATTR_MBARRIER_INSTR_OFFSETS
	.align		4
        /*00bc*/ 	.byte	0x04, 0x39
        /*00be*/ 	.short	(.L_36 - .L_35)


	//   ....[0]....
.L_35:
        /*00c0*/ 	.word	0x000012c0
        /*00c4*/ 	.word	0x000000ff
        /*00c8*/ 	.word	0x00003000
        /*00cc*/ 	.short	0x0100
        /*00ce*/ 	.byte	0x0e
	.zero		1


	//   ....[1]....
        /*00d0*/ 	.word	0x00001540
        /*00d4*/ 	.word	0x000000ff
        /*00d8*/ 	.word	0x00003000
        /*00dc*/ 	.short	0x010a
        /*00de*/ 	.byte	0x0e
	.zero		1


	//   ....[2]....
        /*00e0*/ 	.word	0x00001690
        /*00e4*/ 	.word	0x000000ff
        /*00e8*/ 	.word	0x00003000
        /*00ec*/ 	.short	0x0108
        /*00ee*/ 	.byte	0x0e
	.zero		1


	//   ....[3]....
        /*00f0*/ 	.word	0x00002480
        /*00f4*/ 	.word	0x000000ff
        /*00f8*/ 	.word	0x00003000
        /*00fc*/ 	.short	0x010a
        /*00fe*/ 	.byte	0x0e
	.zero		1


	//----- nvinfo : EIATTR_NUM_MBARRIERS
	.align		4
.L_36:
        /*0100*/ 	.byte	0x03, 0x38
        /*0102*/ 	.short	0x0001


	//----- nvinfo : EIATTR_EXIT_INSTR_OFFSETS
	.align		4
        /*0104*/ 	.byte	0x04, 0x1c
        /*0106*/ 	.short	(.L_38 - .L_37)


	//   ....[0]....
.L_37:
        /*0108*/ 	.word	0x00002470


	//----- nvinfo : EIATTR_REQNTID
	.align		4
.L_38:
        /*010c*/ 	.byte	0x04, 0x10
        /*010e*/ 	.short	(.L_40 - .L_39)
.L_39:
        /*0110*/ 	.word	0x00000080
        /*0114*/ 	.word	0x00000001
        /*0118*/ 	.word	0x00000001


	//----- nvinfo : EIATTR_CRS_STACK_SIZE
	.align		4
.L_40:
        /*011c*/ 	.byte	0x04, 0x1e
        /*011e*/ 	.short	(.L_42 - .L_41)
.L_41:
        /*0120*/ 	.word	0x00000000


	//----- nvinfo : EIATTR_CBANK_PARAM_SIZE
	.align		4
.L_42:
        /*0124*/ 	.byte	0x03, 0x19
        /*0126*/ 	.short	0x0028


	//----- nvinfo : EIATTR_PARAM_CBANK
	.align		4
        /*0128*/ 	.byte	0x04, 0x0a
        /*012a*/ 	.short	(.L_44 - .L_43)
	.align		4
.L_43:
        /*012c*/ 	.word	index@(.nv.constant0.gluon_mma)
        /*0130*/ 	.short	0x0380
        /*0132*/ 	.short	0x0028


	//----- nvinfo : EIATTR_SW_WAR
	.align		4
.L_44:
        /*0134*/ 	.byte	0x04, 0x36
        /*0136*/ 	.short	(.L_46 - .L_45)
.L_45:
        /*0138*/ 	.word	0x00000008
.L_46:


//--------------------- .nv.compat                --------------------------
	.section	.nv.compat,"",@"SHT_CUDA_COMPAT_INFO"
	.align	4
        /*0000*/ 	.byte	0x02, 0x02, 0x02, 0x00, 0x02, 0x05, 0x05, 0x00, 0x02, 0x03, 0x00, 0x00, 0x02, 0x06, 0x01, 0x00


//--------------------- .nv.callgraph             --------------------------
	.section	.nv.callgraph,"",@"SHT_CUDA_CALLGRAPH"
	.align	4
	.sectionentsize	8
	.align		4
        /*0000*/ 	.word	0x00000000
	.align		4
        /*0004*/ 	.word	0xffffffff
	.align		4
        /*0008*/ 	.word	0x00000000
	.align		4
        /*000c*/ 	.word	0xfffffffe
	.align		4
        /*0010*/ 	.word	0x00000000
	.align		4
        /*0014*/ 	.word	0xfffffffd
	.align		4
        /*0018*/ 	.word	0x00000000
	.align		4
        /*001c*/ 	.word	0xfffffffc


//--------------------- .text.gluon_mma           --------------------------
	.section	.text.gluon_mma,"ax",@progbits
	.align	128
        .global         gluon_mma
        .type           gluon_mma,@function
        .size           gluon_mma,(.L_x_15 - gluon_mma)
        .other          gluon_mma,@"STO_CUDA_ENTRY STV_DEFAULT"
gluon_mma:
.text.gluon_mma:
[----:B------:R-:W0:Y:S01]  /*0000*/  LDC R1, c[0x0][0x37c] ;  /* 0x0000df00ff017b82 */ /* 0x000e220000000800 */
[----:B------:R-:W1:Y:S02]  /*0010*/  S2R R0, SR_TID.X ;  /* 0x0000000000007919 */ /* 0x000e640000002100 */
[----:B-1----:R-:W-:-:S13]  /*0020*/  ISETP.GE.U32.AND P1, PT, R0, 0x20, PT ;  /* 0x000000200000780c */ /* 0x002fda0003f26070 */
[----:B------:R-:W-:Y:S05]  /*0030*/  @P1 BRA `(.L_x_0) ;  /* 0x0000000000b81947 */ /* 0x000fea0003800000 */
[----:B------:R-:W1:Y:S01]  /*0040*/  S2UR UR6, SR_CgaCtaId ;  /* 0x00000000000679c3 */ /* 0x000e620000008800 */
[----:B------:R-:W-:Y:S01]  /*0050*/  NOP ;  /* 0x0000000000007918 */ /* 0x000fe20000000000 */
[----:B------:R-:W-:Y:S02]  /*0060*/  UMOV UR4, 0x40 ;  /* 0x0000004000047882 */ /* 0x000fe40000000000 */
[----:B-1----:R-:W-:-:S09]  /*0070*/  ULEA UR4, UR6, UR4, 0x18 ;  /* 0x0000000406047291 */ /* 0x002fd2000f8ec0ff */
[----:B------:R-:W1:Y:S01]  /*0080*/  LDS.U8 R2, [UR4] ;  /* 0x00000004ff027984 */ /* 0x000e620008000000 */
[----:B------:R-:W-:Y:S02]  /*0090*/  UMOV UR4, 0x400 ;  /* 0x0000040000047882 */ /* 0x000fe40000000000 */
[----:B------:R-:W-:Y:S01]  /*00a0*/  ULEA UR4, UR6, UR4, 0x18 ;  /* 0x0000000406047291 */ /* 0x000fe2000f8ec0ff */
[----:B-1----:R-:W-:-:S13]  /*00b0*/  ISETP.NE.AND P0, PT, R2, RZ, PT ;  /* 0x000000ff0200720c */ /* 0x002fda0003f05270 */
[----:B------:R-:W-:Y:S05]  /*00c0*/  @P0 BRA `(.L_x_1) ;  /* 0x00000000007c0947 */ /* 0x000fea0003800000 */
[----:B------:R-:W-:-:S13]  /*00d0*/  ELECT P0, URZ, PT ;  /* 0x0000000000ff782f */ /* 0x000fda0003800000 */
[----:B------:R-:W-:Y:S05]  /*00e0*/  @!P0 BRA `(.L_x_2) ;  /* 0x0000000000848947 */ /* 0x000fea0003800000 */
[----:B------:R-:W-:Y:S01]  /*00f0*/  UMOV UR5, 0x4 ;  /* 0x0000000400057882 */ /* 0x000fe20000000000 */
[----:B------:R-:W-:Y:S02]  /*0100*/  IMAD.MOV.U32 R5, RZ, RZ, 0x1 ;  /* 0x00000001ff057424 */ /* 0x000fe400078e00ff */
[----:B------:R-:W-:Y:S02]  /*0110*/  IMAD.MOV.U32 R3, RZ, RZ, 0xf ;  /* 0x0000000fff037424 */ /* 0x000fe400078e00ff */
[----:B------:R-:W-:Y:S04]  /*0120*/  DEPBAR.LE SB1, 0x36 ;  /* 0x00009d800000791a */ /* 0x000fe80000000000 */
[----:B------:R-:W1:Y:S02]  /*0130*/  UTCATOMSWS.FIND_AND_SET.ALIGN UP0, UR5, UR5 ;  /* 0x00000005000575e3 */ /* 0x000e640008000800 */
[----:B-1----:R-:W-:-:S04]  /*0140*/  PLOP3.LUT P0, PT, PT, PT, UP0, 0x80, 0x8 ;  /* 0x000000000008781c */ /* 0x002fc80003f0f008 */
[----:B------:R-:W-:-:S04]  /*0150*/  SEL R2, RZ, 0xffffffff, !P0 ;  /* 0xffffffffff027807 */ /* 0x000fc80004000000 */
[----:B------:R-:W-:Y:S01]  /*0160*/  ISETP.NE.AND P0, PT, R2, RZ, PT ;  /* 0x000000ff0200720c */ /* 0x000fe20003f05270 */
[----:B------:R-:W-:-:S12]  /*0170*/  IMAD.U32 R2, RZ, RZ, UR5 ;  /* 0x00000005ff027e24 */ /* 0x000fd8000f8e00ff */
[----:B------:R-:W-:Y:S05]  /*0180*/  @P0 BRA `(.L_x_3) ;  /* 0x0000000000240947 */ /* 0x000fea0003800000 */
.L_x_4:
[----:B------:R-:W-:Y:S05]  /*0190*/  NANOSLEEP 0x64 ;  /* 0x000000640000795d */ /* 0x000fea0003800000 */
[----:B------:R-:W-:-:S05]  /*01a0*/  UMOV UR5, 0x4 ;  /* 0x0000000400057882 */ /* 0x000fca0000000000 */
[----:B------:R-:W-:Y:S04]  /*01b0*/  DEPBAR.LE SB1, 0x36 ;  /* 0x00009d800000791a */ /* 0x000fe80000000000 */
[----:B------:R-:W1:Y:S02]  /*01c0*/  UTCATOMSWS.FIND_AND_SET.ALIGN UP0, UR5, UR5 ;  /* 0x00000005000575e3 */ /* 0x000e640008000800 */
[----:B-1----:R-:W-:-:S04]  /*01d0*/  PLOP3.LUT P0, PT, PT, PT, UP0, 0x80, 0x8 ;  /* 0x000000000008781c */ /* 0x002fc80003f0f008 */
[----:B------:R-:W-:-:S04]  /*01e0*/  SEL R2, RZ, 0xffffffff, !P0 ;  /* 0xffffffffff027807 */ /* 0x000fc80004000000 */
[----:B------:R-:W-:Y:S01]  /*01f0*/  ISETP.NE.AND P0, PT, R2, RZ, PT ;  /* 0x000000ff0200720c */ /* 0x000fe20003f05270 */
[----:B------:R-:W-:-:S12]  /*0200*/  IMAD.U32 R2, RZ, RZ, UR5 ;  /* 0x00000005ff027e24 */ /* 0x000fd8000f8e00ff */
[----:B------:R-:W-:Y:S05]  /*0210*/  @!P0 BRA `(.L_x_4) ;  /* 0xfffffffc00dc8947 */ /* 0x000fea000383ffff */
.L_x_3:
[C---:B------:R-:W-:Y:S01]  /*0220*/  VIADD R4, R2.reuse, 0x10 ;  /* 0x0000001002047836 */ /* 0x040fe20000000000 */
[----:B------:R-:W-:Y:S01]  /*0230*/  UMOV UR5, 0x50 ;  /* 0x0000005000057882 */ /* 0x000fe20000000000 */
[----:B------:R-:W-:Y:S01]  /*0240*/  SHF.L.U32 R3, R3, R2, RZ ;  /* 0x0000000203037219 */ /* 0x000fe200000006ff */
[----:B------:R-:W-:Y:S01]  /*0250*/  ULEA UR5, UR6, UR5, 0x18 ;  /* 0x0000000506057291 */ /* 0x000fe2000f8ec0ff */
[----:B------:R-:W-:Y:S01]  /*0260*/  IMAD.SHL.U32 R2, R2, 0x20, RZ ;  /* 0x0000002002027824 */ /* 0x000fe200078e00ff */
[----:B------:R-:W-:-:S04]  /*0270*/  SHF.L.U32 R4, R5, R4, RZ ;  /* 0x0000000405047219 */ /* 0x000fc800000006ff */
[----:B------:R-:W-:-:S05]  /*0280*/  LOP3.LUT R3, R4, R3, RZ, 0xfc, !PT ;  /* 0x0000000304037212 */ /* 0x000fca00078efcff */
[----:B------:R1:W-:Y:S04]  /*0290*/  ATOMS.OR RZ, [UR5], R3 ;  /* 0x00000003ffff798c */ /* 0x0003e8000b000005 */
[----:B------:R1:W-:Y:S01]  /*02a0*/  STS [UR4], R2 ;  /* 0x00000002ff007988 */ /* 0x0003e20008000804 */
[----:B------:R-:W-:Y:S05]  /*02b0*/  BRA `(.L_x_2) ;  /* 0x0000000000107947 */ /* 0x000fea0003800000 */
.L_x_1:
[----:B------:R-:W-:-:S05]  /*02c0*/  IMAD.MOV.U32 R2, RZ, RZ, -0x1 ;  /* 0xffffffffff027424 */ /* 0x000fca00078e00ff */
[----:B------:R1:W-:Y:S02]  /*02d0*/  STS [UR4], R2 ;  /* 0x00000002ff007988 */ /* 0x0003e40008000804 */
[----:B-1----:R-:W-:-:S07]  /*02e0*/  MOV R2, 0x300 ;  /* 0x0000030000027802 */ /* 0x002fce0000000f00 */
[----:B0-----:R-:W-:Y:S05]  /*02f0*/  CALL.REL.NOINC `($__internal_1_$__cuda_sm10x_tcgen05_guardrail_trap_phase_invalid_during_alloc) ;  /* 0x0000002000787944 */ /* 0x001fea0003c00000 */
.L_x_2:
[----:B------:R-:W-:Y:S05]  /*0300*/  WARPSYNC.ALL ;  /* 0x0000000000007948 */ /* 0x000fea0003800000 */
[----:B------:R-:W-:Y:S01]  /*0310*/  NOP ;  /* 0x0000000000007918 */ /* 0x000fe20000000000 */
.L_x_0:
[----:B------:R-:W2:Y:S01]  /*0320*/  LDC.64 R16, c[0x0][0x380] ;  /* 0x0000e000ff107b82 */ /* 0x000ea20000000a00 */
[----:B------:R-:W-:Y:S01]  /*0330*/  SHF.R.U32.HI R71, RZ, 0x5, R0 ;  /* 0x00000005ff477819 */ /* 0x000fe20000011600 */
[----:B------:R-:W-:Y:S01]  /*0340*/  UMOV UR4, 0x400 ;  /* 0x0000040000047882 */ /* 0x000fe20000000000 */
[C---:B-1----:R-:W-:Y:S01]  /*0350*/  LOP3.LUT R3, R0.reuse, 0x60, RZ, 0xc0, !PT ;  /* 0x0000006000037812 */ /* 0x042fe200078ec0ff */
[----:B------:R-:W1:Y:S01]  /*0360*/  LDCU.64 UR16, c[0x0][0x358] ;  /* 0x00006b00ff1077ac */ /* 0x000e620008000a00 */
[----:B------:R-:W-:Y:S02]  /*0370*/  SGXT.U32 R71, R71, 0x2 ;  /* 0x000000024747781a */ /* 0x000fe40000000000 */
[----:B------:R-:W-:Y:S01]  /*0380*/  LOP3.LUT R73, R0, 0x1f, RZ, 0xc0, !PT ;  /* 0x0000001f00497812 */ /* 0x000fe200078ec0ff */
[----:B------:R-:W3:Y:S01]  /*0390*/  S2UR UR13, SR_CgaCtaId ;  /* 0x00000000000d79c3 */ /* 0x000ee20000008800 */
[C---:B------:R-:W-:Y:S02]  /*03a0*/  LOP3.LUT R39, R71.reuse, 0x8, RZ, 0xfc, !PT ;  /* 0x0000000847277812 */ /* 0x040fe400078efcff */
[----:B------:R-:W-:-:S02]  /*03b0*/  LOP3.LUT R25, R71, 0x10, RZ, 0xfc, !PT ;  /* 0x0000001047197812 */ /* 0x000fc400078efcff */
[----:B------:R-:W-:Y:S01]  /*03c0*/  LOP3.LUT R77, R71, 0x38, RZ, 0xfc, !PT ;  /* 0x00000038474d7812 */ /* 0x000fe200078efcff */
[----:B------:R-:W-:Y:S01]  /*03d0*/  IMAD.SHL.U32 R4, R39, 0x20, RZ ;  /* 0x0000002027047824 */ /* 0x000fe200078e00ff */
        /* <DEDUP_REMOVED lines=10> */
[-C--:B--2---:R-:W-:Y:S01]  /*0480*/  LEA R46, P0, R3, R16.reuse, 0x1 ;  /* 0x00000010032e7211 */ /* 0x084fe200078008ff */
[----:B------:R-:W-:Y:S01]  /*0490*/  IMAD.SHL.U32 R2, R41, 0x20, RZ ;  /* 0x0000002029027824 */ /* 0x000fe200078e00ff */
[----:B------:R-:W-:Y:S01]  /*04a0*/  LEA R8, P6, R25, R16, 0x6 ;  /* 0x0000001019087211 */ /* 0x000fe200078c30ff */
[----:B------:R-:W-:Y:S01]  /*04b0*/  IMAD.SHL.U32 R26, R85, 0x20, RZ ;  /* 0x00000020551a7824 */ /* 0x000fe200078e00ff */
[----:B------:R-:W-:-:S02]  /*04c0*/  LEA.HI.X R47, R3, R17, RZ, 0x1, P0 ;  /* 0x00000011032f7211 */ /* 0x000fc400000f0cff */
[-C--:B------:R-:W-:Y:S01]  /*04d0*/  LEA R48, P0, R39, R16.reuse, 0x6 ;  /* 0x0000001027307211 */ /* 0x080fe200078030ff */
[----:B---3--:R-:W-:Y:S01]  /*04e0*/  ULEA UR14, UR13, UR4, 0x18 ;  /* 0x000000040d0e7291 */ /* 0x008fe2000f8ec0ff */
[-C--:B------:R-:W-:Y:S02]  /*04f0*/  LEA.HI.X R9, R12, R17.reuse, RZ, 0x1, P6 ;  /* 0x000000110c097211 */ /* 0x080fe400030f0cff */
[----:B------:R-:W-:Y:S02]  /*0500*/  LOP3.LUT R81, R71, 0x30, RZ, 0xfc, !PT ;  /* 0x0000003047517812 */ /* 0x000fe400078efcff */
[----:B------:R-:W-:Y:S02]  /*0510*/  LEA R6, P2, R19, R16, 0x6 ;  /* 0x0000001013067211 */ /* 0x000fe400078430ff */
[----:B------:R-:W-:Y:S01]  /*0520*/  LOP3.LUT R37, R71, 0xc, RZ, 0xfc, !PT ;  /* 0x0000000c47257812 */ /* 0x000fe200078efcff */
[----:B------:R-:W-:Y:S01]  /*0530*/  IMAD.SHL.U32 R28, R81, 0x20, RZ ;  /* 0x00000020511c7824 */ /* 0x000fe200078e00ff */
[----:B------:R-:W-:-:S02]  /*0540*/  LEA.HI.X R49, R4, R17, RZ, 0x1, P0 ;  /* 0x0000001104317211 */ /* 0x000fc400000f0cff */
[-C--:B------:R-:W-:Y:S01]  /*0550*/  LEA R44, P3, R89, R16.reuse, 0x6 ;  /* 0x00000010592c7211 */ /* 0x080fe200078630ff */
[----:B------:R-:W-:Y:S01]  /*0560*/  IMAD.SHL.U32 R10, R37, 0x20, RZ ;  /* 0x00000020250a7824 */ /* 0x000fe200078e00ff */
[-C--:B------:R-:W-:Y:S01]  /*0570*/  LEA R4, P0, R77, R16.reuse, 0x6 ;  /* 0x000000104d047211 */ /* 0x080fe200078030ff */
[----:B------:R-:W-:Y:S01]  /*0580*/  IMAD.WIDE.U32 R48, R73, 0x2, R48 ;  /* 0x0000000249307825 */ /* 0x000fe200078e0030 */
[C---:B------:R-:W-:Y:S02]  /*0590*/  LOP3.LUT R83, R71.reuse, 0x2c, RZ, 0xfc, !PT ;  /* 0x0000002c47537812 */ /* 0x040fe400078efcff */
[-C--:B------:R-:W-:Y:S02]  /*05a0*/  LEA.HI.X R5, R30, R17.reuse, RZ, 0x1, P0 ;  /* 0x000000111e057211 */ /* 0x080fe400000f0cff */
[----:B------:R-:W-:Y:S01]  /*05b0*/  LOP3.LUT R79, R71, 0x34, RZ, 0xfc, !PT ;  /* 0x00000034474f7812 */ /* 0x000fe200078efcff */
[----:B------:R-:W-:Y:S01]  /*05c0*/  IMAD.SHL.U32 R38, R83, 0x20, RZ ;  /* 0x0000002053267824 */ /* 0x000fe200078e00ff */
[----:B------:R-:W-:Y:S01]  /*05d0*/  LEA R30, P6, R87, R16, 0x6 ;  /* 0x00000010571e7211 */ /* 0x000fe200078c30ff */
[----:B------:R-:W-:Y:S01]  /*05e0*/  IMAD.WIDE.U32 R60, R73, 0x2, R4 ;  /* 0x00000002493c7825 */ /* 0x000fe200078e0004 */
[-C--:B------:R-:W-:Y:S01]  /*05f0*/  LEA.HI.X R7, R14, R17.reuse, RZ, 0x1, P2 ;  /* 0x000000110e077211 */ /* 0x080fe200010f0cff */
[----:B------:R-:W2:Y:S01]  /*0600*/  LDC.64 R4, c[0x0][0x388] ;  /* 0x0000e200ff047b82 */ /* 0x000ea20000000a00 */
[----:B------:R-:W-:-:S07]  /*0610*/  LEA.HI.X R31, R36, R17, RZ, 0x1, P6 ;  /* 0x00000011241f7211 */ /* 0x000fce00030f0cff */
[----:B------:R-:W-:Y:S01]  /*0620*/  BAR.SYNC.DEFER_BLOCKING 0x0 ;  /* 0x0000000000007b1d */ /* 0x000fe20000010000 */
[----:B------:R-:W-:Y:S01]  /*0630*/  LOP3.LUT R21, R71, 0x14, RZ, 0xfc, !PT ;  /* 0x0000001447157812 */ /* 0x000fe200078efcff */
[----:B------:R-:W-:Y:S01]  /*0640*/  IMAD.SHL.U32 R40, R79, 0x20, RZ ;  /* 0x000000204f287824 */ /* 0x000fe200078e00ff */
[----:B------:R-:W-:Y:S01]  /*0650*/  LOP3.LUT R11, R71, 0x1c, RZ, 0xfc, !PT ;  /* 0x0000001c470b7812 */ /* 0x000fe200078efcff */
[----:B------:R-:W-:Y:S01]  /*0660*/  IMAD.WIDE.U32 R52, R73, 0x2, R6 ;  /* 0x0000000249347825 */ /* 0x000fe200078e0006 */
[-C--:B------:R-:W-:Y:S02]  /*0670*/  LEA R34, P2, R41, R16.reuse, 0x6 ;  /* 0x0000001029227211 */ /* 0x080fe400078430ff */
[----:B------:R-:W-:Y:S01]  /*0680*/  LOP3.LUT R71, R71, 0x3c, RZ, 0xfc, !PT ;  /* 0x0000003c47477812 */ /* 0x000fe200078efcff */
[----:B------:R-:W-:Y:S01]  /*0690*/  IMAD.SHL.U32 R18, R21, 0x20, RZ ;  /* 0x0000002015127824 */ /* 0x000fe200078e00ff */
[-C--:B------:R-:W-:Y:S01]  /*06a0*/  LEA R42, P4, R85, R16.reuse, 0x6 ;  /* 0x00000010552a7211 */ /* 0x080fe200078830ff */
[----:B------:R-:W-:Y:S01]  /*06b0*/  IMAD.SHL.U32 R20, R11, 0x20, RZ ;  /* 0x000000200b147824 */ /* 0x000fe200078e00ff */
[-C--:B------:R-:W-:Y:S01]  /*06c0*/  LEA R22, P5, R81, R16.reuse, 0x6 ;  /* 0x0000001051167211 */ /* 0x080fe200078a30ff */
[----:B------:R-:W-:Y:S01]  /*06d0*/  IMAD.SHL.U32 R50, R71, 0x20, RZ ;  /* 0x0000002047327824 */ /* 0x000fe200078e00ff */
[-C--:B------:R-:W-:Y:S01]  /*06e0*/  LEA.HI.X R45, R24, R17.reuse, RZ, 0x1, P3 ;  /* 0x00000011182d7211 */ /* 0x080fe200018f0cff */
[----:B------:R-:W-:Y:S01]  /*06f0*/  IMAD.SHL.U32 R86, R3, 0x4, RZ ;  /* 0x0000000403567824 */ /* 0x000fe200078e00ff */
[----:B------:R-:W-:Y:S01]  /*0700*/  LEA R32, P3, R37, R16, 0x6 ;  /* 0x0000001025207211 */ /* 0x000fe200078630ff */
[----:B------:R-:W-:Y:S01]  /*0710*/  IMAD.SHL.U32 R84, R41, 0x80, RZ ;  /* 0x0000008029547824 */ /* 0x000fe200078e00ff */
[-C--:B------:R-:W-:Y:S01]  /*0720*/  LEA.HI.X R35, R2, R17.reuse, RZ, 0x1, P2 ;  /* 0x0000001102237211 */ /* 0x080fe200010f0cff */
[----:B------:R-:W-:Y:S01]  /*0730*/  IMAD.WIDE.U32 R46, R73, 0x2, R46 ;  /* 0x00000002492e7825 */ /* 0x000fe200078e002e */
[----:B------:R-:W-:-:S02]  /*0740*/  LEA.HI.X R43, R26, R17, RZ, 0x1, P4 ;  /* 0x000000111a2b7211 */ /* 0x000fc400020f0cff */
[-C--:B------:R-:W-:Y:S02]  /*0750*/  LEA.HI.X R23, R28, R17.reuse, RZ, 0x1, P5 ;  /* 0x000000111c177211 */ /* 0x080fe400028f0cff */
[-C--:B------:R-:W-:Y:S01]  /*0760*/  LEA R12, P0, R83, R16.reuse, 0x6 ;  /* 0x00000010530c7211 */ /* 0x080fe200078030ff */
[----:B------:R-:W3:Y:S01]  /*0770*/  LDS R36, [UR14] ;  /* 0x0000000eff247984 */ /* 0x000ee20008000800 */
[-C--:B------:R-:W-:Y:S02]  /*0780*/  LEA R14, P2, R79, R16.reuse, 0x6 ;  /* 0x000000104f0e7211 */ /* 0x080fe400078430ff */
[-C--:B------:R-:W-:Y:S01]  /*0790*/  LEA R26, P4, R21, R16.reuse, 0x6 ;  /* 0x00000010151a7211 */ /* 0x080fe200078830ff */
[----:B------:R-:W-:Y:S01]  /*07a0*/  BAR.SYNC.DEFER_BLOCKING 0x0 ;  /* 0x0000000000007b1d */ /* 0x000fe20000010000 */
[----:B------:R-:W-:Y:S02]  /*07b0*/  LEA R28, P5, R11, R16, 0x6 ;  /* 0x000000100b1c7211 */ /* 0x000fe400078a30ff */
[----:B------:R-:W-:-:S02]  /*07c0*/  LEA.HI.X R33, R10, R17, RZ, 0x1, P3 ;  /* 0x000000110a217211 */ /* 0x000fc400018f0cff */
[----:B------:R-:W-:Y:S02]  /*07d0*/  LEA R16, P3, R71, R16, 0x6 ;  /* 0x0000001047107211 */ /* 0x000fe400078630ff */
[-C--:B------:R-:W-:Y:S02]  /*07e0*/  LEA.HI.X R13, R38, R17.reuse, RZ, 0x1, P0 ;  /* 0x00000011260d7211 */ /* 0x080fe400000f0cff */
[-C--:B------:R-:W-:Y:S02]  /*07f0*/  LEA.HI.X R15, R40, R17.reuse, RZ, 0x1, P2 ;  /* 0x00000011280f7211 */ /* 0x080fe400010f0cff */
[-C--:B------:R-:W-:Y:S02]  /*0800*/  LEA.HI.X R27, R18, R17.reuse, RZ, 0x1, P4 ;  /* 0x00000011121b7211 */ /* 0x080fe400020f0cff */
[-C--:B------:R-:W-:Y:S02]  /*0810*/  LEA.HI.X R29, R20, R17.reuse, RZ, 0x1, P5 ;  /* 0x00000011141d7211 */ /* 0x080fe400028f0cff */
[----:B------:R-:W-:Y:S01]  /*0820*/  LEA.HI.X R17, R50, R17, RZ, 0x1, P3 ;  /* 0x0000001132117211 */ /* 0x000fe200018f0cff */
[C---:B------:R-:W-:Y:S01]  /*0830*/  IMAD.WIDE.U32 R50, R73.reuse, 0x2, R8 ;  /* 0x0000000249327825 */ /* 0x040fe200078e0008 */
[----:B-1----:R2:W5:Y:S04]  /*0840*/  LDG.E.U16 R6, desc[UR16][R52.64] ;  /* 0x0000001034067981 */ /* 0x002568000c1e1500 */
[----:B------:R1:W5:Y:S01]  /*0850*/  LDG.E.U16 R8, desc[UR16][R48.64] ;  /* 0x0000001030087981 */ /* 0x000362000c1e1500 */
[----:B------:R-:W-:-:S03]  /*0860*/  IMAD.WIDE.U32 R12, R73, 0x2, R12 ;  /* 0x00000002490c7825 */ /* 0x000fc600078e000c */
[----:B------:R4:W5:Y:S01]  /*0870*/  LDG.E.U16 R7, desc[UR16][R50.64] ;  /* 0x0000001032077981 */ /* 0x000962000c1e1500 */
[-C--:B--2---:R-:W-:Y:S01]  /*0880*/  LEA R52, P0, R3, R4.reuse, 0x3 ;  /* 0x0000000403347211 */ /* 0x084fe200078018ff */
[C---:B------:R-:W-:Y:S02]  /*0890*/  IMAD.WIDE.U32 R56, R73.reuse, 0x2, R42 ;  /* 0x0000000249387825 */ /* 0x040fe400078e002a */
[----:B------:R-:W5:Y:S01]  /*08a0*/  LDG.E.U16 R9, desc[UR16][R46.64] ;  /* 0x000000102e097981 */ /* 0x000f62000c1e1500 */
[-C--:B------:R-:W-:Y:S01]  /*08b0*/  LEA.HI.X R53, R86, R5.reuse, RZ, 0x1, P0 ;  /* 0x0000000556357211 */ /* 0x080fe200000f0cff */
[----:B-1----:R-:W-:Y:S01]  /*08c0*/  IMAD.WIDE.U32 R48, R73, 0x2, R14 ;  /* 0x0000000249307825 */ /* 0x002fe200078e000e */
[----:B------:R-:W-:Y:S01]  /*08d0*/  LEA R14, P0, R41, R4, 0x8 ;  /* 0x00000004290e7211 */ /* 0x000fe200078040ff */
[----:B------:R-:W5:Y:S03]  /*08e0*/  LDG.E.U16 R18, desc[UR16][R60.64] ;  /* 0x000000103c127981 */ /* 0x000f66000c1e1500 */
[----:B------:R-:W-:Y:S01]  /*08f0*/  LEA.HI.X R15, R84, R5, RZ, 0x1, P0 ;  /* 0x00000005540f7211 */ /* 0x000fe200000f0cff */
[----:B------:R-:W-:-:S02]  /*0900*/  IMAD.WIDE.U32 R42, R73, 0x2, R32 ;  /* 0x00000002492a7825 */ /* 0x000fc400078e0020 */
[----:B------:R1:W5:Y:S02]  /*0910*/  LDG.E.U16 R32, desc[UR16][R12.64] ;  /* 0x000000100c207981 */ /* 0x000364000c1e1500 */
[----:B------:R-:W-:Y:S02]  /*0920*/  IMAD.SHL.U32 R80, R37, 0x80, RZ ;  /* 0x0000008025507824 */ /* 0x000fe400078e00ff */
[----:B----4-:R-:W-:Y:S01]  /*0930*/  IMAD.WIDE.U32 R50, R73, 0x2, R16 ;  /* 0x0000000249327825 */ /* 0x010fe200078e0010 */
[CC--:B------:R-:W-:Y:S01]  /*0940*/  LEA R16, P2, R39.reuse, R4.reuse, 0x8 ;  /* 0x0000000427107211 */ /* 0x0c0fe200078440ff */
[----:B------:R-:W5:Y:S02]  /*0950*/  LDG.E.U16 R33, desc[UR16][R48.64] ;  /* 0x0000001030217981 */ /* 0x000f64000c1e1500 */
[----:B------:R-:W-:Y:S01]  /*0960*/  IMAD.SHL.U32 R82, R39, 0x80, RZ ;  /* 0x0000008027527824 */ /* 0x000fe200078e00ff */
[----:B-1----:R-:W-:Y:S01]  /*0970*/  LEA R12, P0, R37, R4, 0x8 ;  /* 0x00000004250c7211 */ /* 0x002fe200078040ff */
[----:B------:R-:W-:-:S03]  /*0980*/  IMAD.WIDE.U32 R14, R73, 0x2, R14 ;  /* 0x00000002490e7825 */ /* 0x000fc600078e000e */
[-C--:B------:R-:W-:Y:S01]  /*0990*/  LEA.HI.X R17, R82, R5.reuse, RZ, 0x1, P2 ;  /* 0x0000000552117211 */ /* 0x080fe200010f0cff */
[C---:B------:R-:W-:Y:S01]  /*09a0*/  IMAD.WIDE.U32 R26, R73.reuse, 0x2, R26 ;  /* 0x00000002491a7825 */ /* 0x040fe200078e001a */
[----:B------:R-:W-:Y:S01]  /*09b0*/  LEA.HI.X R13, R80, R5, RZ, 0x1, P0 ;  /* 0x00000005500d7211 */ /* 0x000fe200000f0cff */
[----:B------:R-:W5:Y:S02]  /*09c0*/  LDG.E.U16 R41, desc[UR16][R14.64+0x40] ;  /* 0x000040100e297981 */ /* 0x000f64000c1e1500 */
[----:B------:R-:W-:Y:S02]  /*09d0*/  IMAD.WIDE.U32 R46, R73, 0x2, R30 ;  /* 0x00000002492e7825 */ /* 0x000fe400078e001e */
[----:B------:R-:W5:Y:S02]  /*09e0*/  LDG.E.U16 R30, desc[UR16][R42.64] ;  /* 0x000000102a1e7981 */ /* 0x000f64000c1e1500 */
[----:B------:R-:W-:Y:S02]  /*09f0*/  IMAD.SHL.U32 R76, R21, 0x80, RZ ;  /* 0x00000080154c7824 */ /* 0x000fe400078e00ff */
[----:B------:R-:W5:Y:S01]  /*0a00*/  LDG.E.U16 R40, desc[UR16][R14.64+0x80] ;  /* 0x000080100e287981 */ /* 0x000f62000c1e1500 */
[----:B------:R-:W-:-:S03]  /*0a10*/  IMAD.WIDE.U32 R54, R73, 0x2, R44 ;  /* 0x0000000249367825 */ /* 0x000fc600078e002c */
[----:B------:R-:W5:Y:S01]  /*0a20*/  LDG.E.U16 R24, desc[UR16][R46.64] ;  /* 0x000000102e187981 */ /* 0x000f62000c1e1500 */
[----:B------:R-:W-:-:S03]  /*0a30*/  IMAD.WIDE.U32 R44, R73, 0x2, R28 ;  /* 0x00000002492c7825 */ /* 0x000fc600078e001c */
[----:B------:R-:W5:Y:S04]  /*0a40*/  LDG.E.U16 R42, desc[UR16][R14.64] ;  /* 0x000000100e2a7981 */ /* 0x000f68000c1e1500 */
[----:B------:R1:W5:Y:S01]  /*0a50*/  LDG.E.U16 R43, desc[UR16][R14.64+0xc0] ;  /* 0x0000c0100e2b7981 */ /* 0x000362000c1e1500 */
[----:B------:R-:W-:-:S03]  /*0a60*/  IMAD.SHL.U32 R78, R25, 0x80, RZ ;  /* 0x00000080194e7824 */ /* 0x000fc600078e00ff */
[----:B------:R2:W5:Y:S01]  /*0a70*/  LDG.E.U16 R29, desc[UR16][R26.64] ;  /* 0x000000101a1d7981 */ /* 0x000562000c1e1500 */
[----:B------:R-:W-:-:S03]  /*0a80*/  IMAD.WIDE.U32 R34, R73, 0x2, R34 ;  /* 0x0000000249227825 */ /* 0x000fc600078e0022 */
[----:B------:R-:W5:Y:S01]  /*0a90*/  LDG.E.U16 R28, desc[UR16][R44.64] ;  /* 0x000000102c1c7981 */ /* 0x000f62000c1e1500 */
[-C--:B-1----:R-:W-:Y:S01]  /*0aa0*/  LEA R14, P2, R21, R4.reuse, 0x8 ;  /* 0x00000004150e7211 */ /* 0x082fe200078440ff */
[C---:B------:R-:W-:Y:S02]  /*0ab0*/  IMAD.WIDE.U32 R52, R73.reuse, 0x2, R52 ;  /* 0x0000000249347825 */ /* 0x040fe400078e0034 */
[----:B------:R-:W5:Y:S01]  /*0ac0*/  LDG.E.U16 R31, desc[UR16][R34.64] ;  /* 0x00000010221f7981 */ /* 0x000f62000c1e1500 */
[-C--:B------:R-:W-:Y:S01]  /*0ad0*/  LEA.HI.X R15, R76, R5.reuse, RZ, 0x1, P2 ;  /* 0x000000054c0f7211 */ /* 0x080fe200010f0cff */
[----:B--2---:R-:W-:Y:S01]  /*0ae0*/  IMAD.WIDE.U32 R26, R73, 0x2, R12 ;  /* 0x00000002491a7825 */ /* 0x004fe200078e000c */
[-C--:B------:R-:W-:Y:S01]  /*0af0*/  LEA R12, P0, R25, R4.reuse, 0x8 ;  /* 0x00000004190c7211 */ /* 0x080fe200078040ff */
[----:B------:R-:W5:Y:S02]  /*0b00*/  LDG.E.U16 R38, desc[UR16][R52.64] ;  /* 0x0000001034267981 */ /* 0x000f64000c1e1500 */
[----:B------:R-:W-:Y:S01]  /*0b10*/  IMAD.SHL.U32 R2, R19, 0x80, RZ ;  /* 0x0000008013027824 */ /* 0x000fe200078e00ff */
[-C--:B------:R-:W-:Y:S01]  /*0b20*/  LEA.HI.X R13, R78, R5.reuse, RZ, 0x1, P0 ;  /* 0x000000054e0d7211 */ /* 0x080fe200000f0cff */
[----:B------:R-:W-:Y:S01]  /*0b30*/  IMAD.SHL.U32 R70, R11, 0x80, RZ ;  /* 0x000000800b467824 */ /* 0x000fe200078e00ff */
[-C--:B------:R-:W-:Y:S01]  /*0b40*/  LEA R10, P0, R19, R4.reuse, 0x8 ;  /* 0x00000004130a7211 */ /* 0x080fe200078040ff */
[----:B------:R-:W-:Y:S01]  /*0b50*/  IMAD.WIDE.U32 R14, R73, 0x2, R14 ;  /* 0x00000002490e7825 */ /* 0x000fe200078e000e */
[----:B------:R-:W-:Y:S01]  /*0b60*/  LEA R4, P3, R11, R4, 0x8 ;  /* 0x000000040b047211 */ /* 0x000fe200078640ff */
[----:B------:R-:W5:Y:S01]  /*0b70*/  LDG.E.U16 R34, desc[UR16][R50.64] ;  /* 0x0000001032227981 */ /* 0x000f62000c1e1500 */
[-C--:B------:R-:W-:Y:S01]  /*0b80*/  LEA.HI.X R11, R2, R5.reuse, RZ, 0x1, P0 ;  /* 0x00000005020b7211 */ /* 0x080fe200000f0cff */
[C---:B------:R-:W-:Y:S01]  /*0b90*/  IMAD.WIDE.U32 R58, R73.reuse, 0x2, R22 ;  /* 0x00000002493a7825 */ /* 0x040fe200078e0016 */
[----:B------:R-:W-:Y:S01]  /*0ba0*/  LEA.HI.X R5, R70, R5, RZ, 0x1, P3 ;  /* 0x0000000546057211 */ /* 0x000fe200018f0cff */
[----:B------:R-:W5:Y:S04]  /*0bb0*/  LDG.E.U16 R37, desc[UR16][R52.64+0x40] ;  /* 0x0000401034257981 */ /* 0x000f68000c1e1500 */
[----:B------:R-:W5:Y:S04]  /*0bc0*/  LDG.E.U16 R35, desc[UR16][R52.64+0x80] ;  /* 0x0000801034237981 */ /* 0x000f68000c1e1500 */
[----:B------:R-:W5:Y:S04]  /*0bd0*/  LDG.E.U16 R39, desc[UR16][R52.64+0xc0] ;  /* 0x0000c01034277981 */ /* 0x000f68000c1e1500 */
[----:B------:R-:W5:Y:S04]  /*0be0*/  LDG.E.U16 R25, desc[UR16][R26.64] ;  /* 0x000000101a197981 */ /* 0x000f68000c1e1500 */
[----:B------:R-:W5:Y:S04]  /*0bf0*/  LDG.E.U16 R48, desc[UR16][R26.64+0x40] ;  /* 0x000040101a307981 */ /* 0x000f68000c1e1500 */
[----:B------:R-:W5:Y:S04]  /*0c00*/  LDG.E.U16 R49, desc[UR16][R26.64+0x80] ;  /* 0x000080101a317981 */ /* 0x000f68000c1e1500 */
[----:B------:R-:W5:Y:S01]  /*0c10*/  LDG.E.U16 R50, desc[UR16][R26.64+0xc0] ;  /* 0x0000c0101a327981 */ /* 0x000f62000c1e1500 */
[----:B------:R-:W-:-:S03]  /*0c20*/  IMAD.WIDE.U32 R16, R73, 0x2, R16 ;  /* 0x0000000249107825 */ /* 0x000fc600078e0010 */
[----:B------:R-:W5:Y:S04]  /*0c30*/  LDG.E.U16 R51, desc[UR16][R14.64+0x80] ;  /* 0x000080100e337981 */ /* 0x000f68000c1e1500 */
[----:B------:R-:W5:Y:S04]  /*0c40*/  LDG.E.U16 R52, desc[UR16][R14.64+0xc0] ;  /* 0x0000c0100e347981 */ /* 0x000f68000c1e1500 */
[----:B------:R-:W5:Y:S04]  /*0c50*/  LDG.E.U16 R26, desc[UR16][R14.64] ;  /* 0x000000100e1a7981 */ /* 0x000f68000c1e1500 */
[----:B------:R1:W5:Y:S01]  /*0c60*/  LDG.E.U16 R27, desc[UR16][R14.64+0x40] ;  /* 0x000040100e1b7981 */ /* 0x000362000c1e1500 */
[----:B------:R-:W-:-:S03]  /*0c70*/  IMAD.WIDE.U32 R12, R73, 0x2, R12 ;  /* 0x00000002490c7825 */ /* 0x000fc600078e000c */
[----:B------:R2:W5:Y:S01]  /*0c80*/  LDG.E.U16 R20, desc[UR16][R58.64] ;  /* 0x000000103a147981 */ /* 0x000562000c1e1500 */
[C---:B------:R-:W-:Y:S01]  /*0c90*/  IMAD.WIDE.U32 R10, R73.reuse, 0x2, R10 ;  /* 0x00000002490a7825 */ /* 0x040fe200078e000a */
[----:B---3--:R-:W-:Y:S02]  /*0ca0*/  R2UR UR15, R36 ;  /* 0x00000000240f72ca */ /* 0x008fe400000e0000 */
[----:B------:R3:W5:Y:S01]  /*0cb0*/  LDG.E.U16 R46, desc[UR16][R16.64] ;  /* 0x00000010102e7981 */ /* 0x000762000c1e1500 */
[----:B-1----:R-:W-:Y:S01]  /*0cc0*/  SHF.R.S32.HI R15, RZ, 0x6, R0 ;  /* 0x00000006ff0f7819 */ /* 0x002fe20000011400 */
[----:B------:R-:W-:Y:S02]  /*0cd0*/  IMAD.WIDE.U32 R4, R73, 0x2, R4 ;  /* 0x0000000249047825 */ /* 0x000fe400078e0004 */
[----:B------:R3:W5:Y:S01]  /*0ce0*/  LDG.E.U16 R45, desc[UR16][R16.64+0x40] ;  /* 0x00004010102d7981 */ /* 0x000762000c1e1500 */
[----:B------:R-:W-:Y:S02]  /*0cf0*/  SGXT R15, R15, 0x1 ;  /* 0x000000010f0f781a */ /* 0x000fe40000000200 */
[----:B--2---:R-:W-:Y:S01]  /*0d00*/  SHF.R.U32.HI R59, RZ, 0x5, R0 ;  /* 0x00000005ff3b7819 */ /* 0x004fe20000011600 */
[----:B------:R3:W5:Y:S01]  /*0d10*/  LDG.E.U16 R44, desc[UR16][R16.64+0x80] ;  /* 0x00008010102c7981 */ /* 0x000762000c1e1500 */
[----:B------:R-:W-:Y:S01]  /*0d20*/  IMAD.SHL.U32 R14, R0, 0x2, RZ ;  /* 0x00000002000e7824 */ /* 0x000fe200078e00ff */
[----:B------:R-:W-:-:S02]  /*0d30*/  LOP3.LUT R15, R15, 0x90, RZ, 0xc0, !PT ;  /* 0x000000900f0f7812 */ /* 0x000fc400078ec0ff */
[----:B------:R3:W5:Y:S01]  /*0d40*/  LDG.E.U16 R47, desc[UR16][R16.64+0xc0] ;  /* 0x0000c010102f7981 */ /* 0x000762000c1e1500 */
[----:B------:R-:W-:-:S03]  /*0d50*/  R2UR UR12, R59 ;  /* 0x000000003b0c72ca */ /* 0x000fc600000e0000 */
[----:B------:R3:W5:Y:S04]  /*0d60*/  LDG.E.U16 R23, desc[UR16][R54.64] ;  /* 0x0000001036177981 */ /* 0x000768000c1e1500 */
[----:B------:R3:W5:Y:S04]  /*0d70*/  LDG.E.U16 R22, desc[UR16][R56.64] ;  /* 0x0000001038167981 */ /* 0x000768000c1e1500 */
[----:B------:R3:W5:Y:S04]  /*0d80*/  LDG.E.U16 R16, desc[UR16][R12.64] ;  /* 0x000000100c107981 */ /* 0x000768000c1e1500 */
[----:B------:R3:W5:Y:S04]  /*0d90*/  LDG.E.U16 R17, desc[UR16][R12.64+0x40] ;  /* 0x000040100c117981 */ /* 0x000768000c1e1500 */
[----:B------:R3:W5:Y:S04]  /*0da0*/  LDG.E.U16 R19, desc[UR16][R12.64+0x80] ;  /* 0x000080100c137981 */ /* 0x000768000c1e1500 */
[----:B------:R3:W5:Y:S01]  /*0db0*/  LDG.E.U16 R21, desc[UR16][R12.64+0xc0] ;  /* 0x0000c0100c157981 */ /* 0x000762000c1e1500 */
[----:B------:R-:W-:-:S03]  /*0dc0*/  LOP3.LUT R15, R15, 0x7e, R14, 0x78, !PT ;  /* 0x0000007e0f0f7812 */ /* 0x000fc600078e780e */
[----:B------:R3:W5:Y:S04]  /*0dd0*/  LDG.E.U16 R53, desc[UR16][R10.64] ;  /* 0x000000100a357981 */ /* 0x000768000c1e1500 */
[----:B------:R3:W5:Y:S04]  /*0de0*/  LDG.E.U16 R54, desc[UR16][R10.64+0x40] ;  /* 0x000040100a367981 */ /* 0x000768000c1e1500 */
[----:B------:R3:W5:Y:S04]  /*0df0*/  LDG.E.U16 R55, desc[UR16][R10.64+0x80] ;  /* 0x000080100a377981 */ /* 0x000768000c1e1500 */
[----:B------:R3:W5:Y:S04]  /*0e00*/  LDG.E.U16 R12, desc[UR16][R10.64+0xc0] ;  /* 0x0000c0100a0c7981 */ /* 0x000768000c1e1500 */
[----:B------:R3:W5:Y:S04]  /*0e10*/  LDG.E.U16 R13, desc[UR16][R4.64] ;  /* 0x00000010040d7981 */ /* 0x000768000c1e1500 */
[----:B------:R3:W5:Y:S04]  /*0e20*/  LDG.E.U16 R56, desc[UR16][R4.64+0x40] ;  /* 0x0000401004387981 */ /* 0x000768000c1e1500 */
[----:B------:R3:W5:Y:S04]  /*0e30*/  LDG.E.U16 R57, desc[UR16][R4.64+0x80] ;  /* 0x0000801004397981 */ /* 0x000768000c1e1500 */
[----:B------:R3:W5:Y:S01]  /*0e40*/  LDG.E.U16 R58, desc[UR16][R4.64+0xc0] ;  /* 0x0000c010043a7981 */ /* 0x000762000c1e1500 */
[----:B------:R-:W-:Y:S05]  /*0e50*/  @P1 BRA `(.L_x_5) ;  /* 0x0000000000181947 */ /* 0x000fea0003800000 */
[----:B------:R-:W-:Y:S01]  /*0e60*/  ELECT P0, URZ, PT ;  /* 0x0000000000ff782f */ /* 0x000fe20003800000 */
[----:B---3--:R-:W-:Y:S01]  /*0e70*/  IMAD.MOV.U32 R4, RZ, RZ, 0x1 ;  /* 0x00000001ff047424 */ /* 0x008fe200078e00ff */
[----:B------:R-:W-:Y:S01]  /*0e80*/  UMOV UR4, 0x40 ;  /* 0x0000004000047882 */ /* 0x000fe20000000000 */
[----:B------:R-:W-:Y:S01]  /*0e90*/  UVIRTCOUNT.DEALLOC.SMPOOL 0x80 ;  /* 0x000000800000784c */ /* 0x000fe20000000000 */
[----:B------:R-:W-:-:S09]  /*0ea0*/  ULEA UR4, UR13, UR4, 0x18 ;  /* 0x000000040d047291 */ /* 0x000fd2000f8ec0ff */
[----:B------:R1:W-:Y:S03]  /*0eb0*/  @P0 STS.U8 [UR4], R4 ;  /* 0x00000004ff000988 */ /* 0x0003e60008000004 */
.L_x_5:
[C---:B------:R-:W-:Y:S01]  /*0ec0*/  LOP3.LUT P2, RZ, R0.reuse, 0x7f, RZ, 0xc0, !PT ;  /* 0x0000007f00ff7812 */ /* 0x040fe2000784c0ff */
[----:B------:R-:W-:Y:S01]  /*0ed0*/  UMOV UR4, 0x1 ;  /* 0x0000000100047882 */ /* 0x000fe20000000000 */
[----:B---3--:R-:W-:Y:S01]  /*0ee0*/  IMAD R11, R73, 0x2, R86 ;  /* 0x00000002490b7824 */ /* 0x008fe200078e0256 */
[----:B------:R-:W-:Y:S01]  /*0ef0*/  SHF.R.U32.HI R68, RZ, 0x1, R3 ;  /* 0x00000001ff447819 */ /* 0x000fe20000011603 */
[----:B-----5:R2:W-:Y:S01]  /*0f00*/  STS.U16 [R15+UR14+0x2600], R6 ;  /* 0x002600060f007988 */ /* 0x0205e2000800040e */
[----:B------:R-:W-:Y:S02]  /*0f10*/  LOP3.LUT R5, R15, 0x20, RZ, 0x3c, !PT ;  /* 0x000000200f057812 */ /* 0x000fe400078e3cff */
[----:B-1----:R-:W-:Y:S01]  /*0f20*/  LOP3.LUT R4, R0, 0x7f, RZ, 0xc0, !PT ;  /* 0x0000007f00047812 */ /* 0x002fe200078ec0ff */
[----:B------:R1:W-:Y:S04]  /*0f30*/  STS.U16 [R15+UR14+0x2200], R8 ;  /* 0x002200080f007988 */ /* 0x0003e8000800040e */
[----:B------:R1:W-:Y:S01]  /*0f40*/  STS.U16 [R15+UR14+0x2400], R7 ;  /* 0x002400070f007988 */ /* 0x0003e2000800040e */
[----:B------:R-:W-:Y:S01]  /*0f50*/  VOTEU.ALL UP0, P2 ;  /* 0x0000000000ff7886 */ /* 0x000fe20001000000 */
[----:B--2---:R-:W-:Y:S01]  /*0f60*/  LOP3.LUT R6, R11, R68, RZ, 0x3c, !PT ;  /* 0x000000440b067212 */ /* 0x004fe200078e3cff */
[----:B------:R-:W-:Y:S01]  /*0f70*/  VOTEU.ALL UP1, P2 ;  /* 0x0000000000ff7886 */ /* 0x000fe20001020000 */
[----:B------:R1:W-:Y:S02]  /*0f80*/  STS.U16 [R15+UR14+0x2800], R23 ;  /* 0x002800170f007988 */ /* 0x0003e4000800040e */
[----:B------:R-:W-:-:S04]  /*0f90*/  @!UP0 UIADD3 UR4, UPT, UPT, -UR4, 0x100000, URZ ;  /* 0x0010000004048890 */ /* 0x000fc8000fffe1ff */
[----:B------:R-:W-:Y:S02]  /*0fa0*/  @!UP0 USHF.L.U32 UR5, UR4, 0xb, URZ ;  /* 0x0000000b04058899 */ /* 0x000fe400080006ff */
[----:B------:R-:W-:Y:S02]  /*0fb0*/  @!UP0 USHF.L.U32 UR4, UR4, 0x1, URZ ;  /* 0x0000000104048899 */ /* 0x000fe400080006ff */
[----:B------:R-:W-:Y:S01]  /*0fc0*/  UISETP.NE.U32.AND UP0, UPT, UR12, URZ, UPT ;  /* 0x000000ff0c00728c */ /* 0x000fe2000bf05070 */
[----:B------:R1:W-:Y:S04]  /*0fd0*/  STS.U16 [R15+UR14+0x2a00], R22 ;  /* 0x002a00160f007988 */ /* 0x0003e8000800040e */
        /* <DEDUP_REMOVED lines=35> */
[----:B------:R1:W-:Y:S04]  /*1210*/  STS.U16 [R6+UR14], R38 ;  /* 0x0000002606007988 */ /* 0x0003e8000800040e */
[----:B------:R1:W-:Y:S04]  /*1220*/  STS.U16 [R6+UR14+0x40], R37 ;  /* 0x0000402506007988 */ /* 0x0003e8000800040e */
[----:B------:R1:W-:Y:S04]  /*1230*/  STS.U16 [R6+UR14+0x1000], R35 ;  /* 0x0010002306007988 */ /* 0x0003e8000800040e */
[----:B------:R1:W-:Y:S04]  /*1240*/  STS.U16 [R6+UR14+0x1040], R39 ;  /* 0x0010402706007988 */ /* 0x0003e8000800040e */
[----:B------:R1:W-:Y:S04]  /*1250*/  STS.U16 [R6+UR14+0xe40], R13 ;  /* 0x000e400d06007988 */ /* 0x0003e8000800040e */
[----:B------:R1:W-:Y:S04]  /*1260*/  STS.U16 [R6+UR14+0xe00], R56 ;  /* 0x000e003806007988 */ /* 0x0003e8000800040e */
[----:B------:R1:W-:Y:S04]  /*1270*/  STS.U16 [R6+UR14+0x1e40], R57 ;  /* 0x001e403906007988 */ /* 0x0003e8000800040e */
[----:B------:R1:W-:Y:S01]  /*1280*/  STS.U16 [R6+UR14+0x1e00], R58 ;  /* 0x001e003a06007988 */ /* 0x0003e2000800040e */
[----:B------:R2:W-:Y:S06]  /*1290*/  MEMBAR.ALL.CTA ;  /* 0x0000000000007992 */ /* 0x0005ec0000008000 */
[----:B--2---:R-:W-:Y:S04]  /*12a0*/  FENCE.VIEW.ASYNC.S ;  /* 0x00000000000073c6 */ /* 0x004fe80000000000 */
[----:B------:R-:W2:Y:S02]  /*12b0*/  FENCE.VIEW.ASYNC.S ;  /* 0x00000000000073c6 */ /* 0x000ea40000000000 */
[----:B--2---:R1:W2:Y:S02]  /*12c0*/  @!UP1 SYNCS.EXCH.64 URZ, [UR14+0x3000], UR4 ;  /* 0x003000040eff95b2 */ /* 0x0042a40008000100 */
[----:B--2---:R-:W-:Y:S06]  /*12d0*/  BAR.SYNC.DEFER_BLOCKING 0x0 ;  /* 0x0000000000007b1d */ /* 0x004fec0000010000 */
[----:B-1----:R-:W-:Y:S05]  /*12e0*/  BRA.U UP0, `(.L_x_6) ;  /* 0x00000001005c7547 */ /* 0x002fea000b800000 */
[----:B------:R-:W-:Y:S02]  /*12f0*/  UIADD3 UR4, UPT, UPT, UR14, 0x2000, URZ ;  /* 0x000020000e047890 */ /* 0x000fe4000fffe0ff */
[----:B------:R-:W-:Y:S02]  /*1300*/  USHF.R.U32.HI UR6, URZ, 0x4, UR14 ;  /* 0x00000004ff067899 */ /* 0x000fe4000801160e */
[----:B------:R-:W-:Y:S02]  /*1310*/  USHF.R.U32.HI UR4, URZ, 0x4, UR4 ;  /* 0x00000004ff047899 */ /* 0x000fe40008011604 */
[----:B------:R-:W-:Y:S02]  /*1320*/  USGXT.U32 UR6, UR6, 0xe ;  /* 0x0000000e0606789a */ /* 0x000fe40008000000 */
[----:B------:R-:W-:Y:S01]  /*1330*/  USGXT.U32 UR4, UR4, 0xe ;  /* 0x0000000e0404789a */ /* 0x000fe20008000000 */
[----:B------:R-:W-:Y:S01]  /*1340*/  UMOV UR10, 0x1000080 ;  /* 0x01000080000a7882 */ /* 0x000fe20000000000 */
[----:B------:R-:W-:Y:S01]  /*1350*/  UMOV UR11, 0x40004040 ;  /* 0x40004040000b7882 */ /* 0x000fe20000000000 */
[----:B------:R-:W-:Y:S01]  /*1360*/  UMOV UR7, URZ ;  /* 0x000000ff00077c82 */ /* 0x000fe20008000000 */
[----:B------:R-:W-:Y:S01]  /*1370*/  UMOV UR8, 0xfffffffe ;  /* 0xfffffffe00087882 */ /* 0x000fe20000000000 */
[----:B------:R-:W-:Y:S01]  /*1380*/  UMOV UR9, 0x7fffbfdf ;  /* 0x7fffbfdf00097882 */ /* 0x000fe20000000000 */
[----:B------:R-:W-:Y:S01]  /*1390*/  UIADD3.64 UR10, UPT, UPT, UR6, UR10, URZ ;  /* 0x0000000a060a7297 */ /* 0x000fe2000fffe0ff */
[----:B------:R-:W-:Y:S01]  /*13a0*/  UMOV UR5, URZ ;  /* 0x000000ff00057c82 */ /* 0x000fe20008000000 */
[----:B------:R-:W-:-:S02]  /*13b0*/  ULOP3.LUT UR6, UR6, 0x1000000, URZ, 0xfc, !UPT ;  /* 0x0100000006067892 */ /* 0x000fc4000f8efcff */
[----:B------:R-:W-:Y:S01]  /*13c0*/  UIADD3.64 UR8, UPT, UPT, UR4, -UR8, URZ ;  /* 0x8000000804087297 */ /* 0x000fe2000fffe0ff */
[----:B------:R-:W-:Y:S01]  /*13d0*/  UMOV UR18, 0x0 ;  /* 0x0000000000127882 */ /* 0x000fe20000000000 */
[----:B------:R-:W-:Y:S01]  /*13e0*/  UMOV UR19, 0x4210010 ;  /* 0x0421001000137882 */ /* 0x000fe20000000000 */
[----:B------:R-:W-:Y:S01]  /*13f0*/  UMOV UR5, 0x80004020 ;  /* 0x8000402000057882 */ /* 0x000fe20000000000 */
[----:B------:R-:W-:Y:S01]  /*1400*/  UMOV UR7, 0x40004040 ;  /* 0x4000404000077882 */ /* 0x000fe20000000000 */
[----:B------:R-:W-:Y:S01]  /*1410*/  UMOV UR20, 0x0 ;  /* 0x0000000000147882 */ /* 0x000fe20000000000 */
[----:B------:R-:W-:Y:S01]  /*1420*/  UMOV UR21, 0x4210010 ;  /* 0x0421001000157882 */ /* 0x000fe20000000000 */
[----:B------:R1:W-:Y:S02]  /*1430*/  UTCHMMA gdesc[UR4], gdesc[UR6], tmem[UR15], tmem[UR18], idesc[UR19], !UPT ;  /* 0x00ff1206040075ea */ /* 0x0003e4000f80000f */
[----:B------:R1:W-:Y:S01]  /*1440*/  UTCHMMA gdesc[UR8], gdesc[UR10], tmem[UR15], tmem[UR20], idesc[UR21], UPT ;  /* 0x00ff140a080075ea */ /* 0x0003e2000b80000f */
[----:B------:R-:W-:-:S02]  /*1450*/  NOP ;  /* 0x0000000000007918 */ /* 0x000fc40000000000 */
.L_x_6:
[----:B------:R-:W-:Y:S01]  /*1460*/  ELECT P0, URZ, PT ;  /* 0x0000000000ff782f */ /* 0x000fe20003800000 */
[----:B------:R-:W-:Y:S01]  /*1470*/  IMAD.SHL.U32 R69, R0, 0x10, RZ ;  /* 0x0000001000457824 */ /* 0x000fe200078e00ff */
[----:B-1----:R-:W-:Y:S01]  /*1480*/  UIADD3 UR4, UPT, UPT, UR14, 0x3000, URZ ;  /* 0x000030000e047890 */ /* 0x002fe2000fffe0ff */
[----:B------:R-:W-:Y:S01]  /*1490*/  SHF.R.S32.HI R75, RZ, 0x4, R0 ;  /* 0x00000004ff4b7819 */ /* 0x000fe20000011400 */
[----:B------:R-:W-:Y:S01]  /*14a0*/  UMOV UR5, URZ ;  /* 0x000000ff00057c82 */ /* 0x000fe20008000000 */
[----:B------:R-:W-:-:S13]  /*14b0*/  ISETP.LT.U32.AND P0, PT, R4, 0x20, P0 ;  /* 0x000000200400780c */ /* 0x000fda0000701070 */
[----:B------:R-:W-:Y:S01]  /*14c0*/  VOTEU.ANY UP0, P0 ;  /* 0x0000000000ff7886 */ /* 0x000fe20000000100 */
[----:B------:R-:W-:-:S04]  /*14d0*/  VOTEU.ANY UP1, P0 ;  /* 0x0000000000ff7886 */ /* 0x000fc80000020100 */
[----:B------:R-:W-:Y:S01]  /*14e0*/  @UP0 UMOV UR5, UR4 ;  /* 0x0000000400050c82 */ /* 0x000fe20008000000 */
[----:B------:R-:W-:Y:S01]  /*14f0*/  USHF.L.U32 UR4, UR12, 0x15, URZ ;  /* 0x000000150c047899 */ /* 0x000fe200080006ff */
[----:B------:R1:W-:Y:S01]  /*1500*/  @UP1 UTCBAR [UR5], URZ ;  /* 0x000000ff050013e9 */ /* 0x0003e200080000ff */
[----:B------:R-:W-:Y:S02]  /*1510*/  BAR.SYNC.DEFER_BLOCKING 0x0 ;  /* 0x0000000000007b1d */ /* 0x000fe40000010000 */
[----:B------:R-:W-:-:S04]  /*1520*/  ULOP3.LUT UR4, UR4, 0x600000, URZ, 0xc0, !UPT ;  /* 0x0060000004047892 */ /* 0x000fc8000f8ec0ff */
[----:B------:R-:W-:Y:S01]  /*1530*/  UIADD3 UR4, UPT, UPT, UR15, UR4, URZ ;  /* 0x000000040f047290 */ /* 0x000fe2000fffe0ff */
[----:B------:R-:W2:Y:S02]  /*1540*/  SYNCS.PHASECHK.TRANS64.TRYWAIT P0, [UR14+0x3000], RZ ;  /* 0x003000ffff0075a7 */ /* 0x000ea4000800110e */
[----:B-12---:R-:W-:Y:S09]  /*1550*/  @!P0 BRA `(.L_x_7) ;  /* 0x0000000c00c88947 */ /* 0x006ff20003800000 */
.L_x_11:
[----:B------:R-:W-:Y:S01]  /*1560*/  BAR.SYNC.DEFER_BLOCKING 0x0 ;  /* 0x0000000000007b1d */ /* 0x000fe20000010000 */
[----:B------:R-:W-:Y:S01]  /*1570*/  LOP3.LUT R72, R0, 0x7, RZ, 0xc0, !PT ;  /* 0x0000000700487812 */ /* 0x000fe200078ec0ff */
[----:B------:R-:W-:Y:S01]  /*1580*/  IMAD.SHL.U32 R86, R86, 0x4, RZ ;  /* 0x0000000456567824 */ /* 0x000fe200078e00ff */
[----:B------:R-:W-:Y:S02]  /*1590*/  LOP3.LUT R69, R69, 0xf0, RZ, 0xc0, !PT ;  /* 0x000000f045457812 */ /* 0x000fe400078ec0ff */
[----:B------:R-:W-:Y:S01]  /*15a0*/  SGXT R75, R75, 0x1 ;  /* 0x000000014b4b781a */ /* 0x000fe20000000200 */
[----:B------:R-:W-:Y:S01]  /*15b0*/  IMAD R74, R3, 0x4, R72 ;  /* 0x00000004034a7824 */ /* 0x000fe200078e0248 */
[----:B------:R-:W-:Y:S01]  /*15c0*/  LDTM.16dp32bit_t0_t15.x64 R4, tmem[UR4] ;  /* 0x00000004000479ee */ /* 0x000fe20008b00000 */
[----:B------:R-:W1:Y:S01]  /*15d0*/  LDTM.16dp32bit_t16_t31.x64 R4, tmem[UR4+0x40] ;  /* 0x00004004000479ee */ /* 0x000e620008b20000 */
[----:B------:R-:W-:Y:S01]  /*15e0*/  IMAD R72, R72, 0x800, R69 ;  /* 0x0000080048487824 */ /* 0x000fe200078e0245 */
[----:B------:R-:W-:Y:S01]  /*15f0*/  LOP3.LUT R69, R0, 0x10, RZ, 0xc0, !PT ;  /* 0x0000001000457812 */ /* 0x000fe200078ec0ff */
[----:B------:R-:W-:Y:S01]  /*1600*/  IMAD.SHL.U32 R74, R74, 0x10, RZ ;  /* 0x000000104a4a7824 */ /* 0x000fe200078e00ff */
[----:B------:R-:W-:Y:S01]  /*1610*/  LOP3.LUT R75, R68, 0x2040, R75, 0xf8, !PT ;  /* 0x00002040444b7812 */ /* 0x000fe200078ef84b */
[----:B------:R-:W-:Y:S01]  /*1620*/  IMAD.SHL.U32 R68, R0, 0x80, RZ ;  /* 0x0000008000447824 */ /* 0x000fe200078e00ff */
[----:B------:R-:W2:Y:S01]  /*1630*/  LDCU.64 UR4, c[0x0][0x390] ;  /* 0x00007200ff0477ac */ /* 0x000ea20008000a00 */
[----:B------:R-:W-:Y:S01]  /*1640*/  IMAD R0, R69, 0x40, R72 ;  /* 0x0000004045007824 */ /* 0x000fe200078e0248 */
[----:B------:R-:W-:-:S02]  /*1650*/  LOP3.LUT R75, R75, R74, RZ, 0x3c, !PT ;  /* 0x0000004a4b4b7212 */ /* 0x000fc400078e3cff */
[----:B------:R-:W-:Y:S01]  /*1660*/  LOP3.LUT R68, R68, 0x400, RZ, 0xc0, !PT ;  /* 0x0000040044447812 */ /* 0x000fe200078ec0ff */
[----:B------:R-:W-:-:S03]  /*1670*/  IMAD R0, R3, 0x8, R0 ;  /* 0x0000000803007824 */ /* 0x000fc600078e0200 */
[----:B------:R-:W-:Y:S01]  /*1680*/  IADD3 R68, PT, PT, R75, UR14, R68 ;  /* 0x0000000e4b447c10 */ /* 0x000fe2000fffe044 */
[----:B------:R-:W1:Y:S01]  /*1690*/  @!P2 SYNCS.CCTL.IV [UR14+0x3000] ;  /* 0x00300000ff00a9b1 */ /* 0x000e62000800000e */
[----:B------:R-:W-:Y:S01]  /*16a0*/  NOP ;  /* 0x0000000000007918 */ /* 0x000fe20000000000 */
[----:B-1----:R-:W-:Y:S01]  /*16b0*/  BAR.SYNC.DEFER_BLOCKING 0x0 ;  /* 0x0000000000007b1d */ /* 0x002fe20000010000 */
[C---:B------:R-:W-:Y:S02]  /*16c0*/  LOP3.LUT R3, R0.reuse, 0x10, RZ, 0x3c, !PT ;  /* 0x0000001000037812 */ /* 0x040fe400078e3cff */
[C---:B------:R-:W-:Y:S02]  /*16d0*/  LOP3.LUT R69, R0.reuse, 0x20, RZ, 0x3c, !PT ;  /* 0x0000002000457812 */ /* 0x040fe400078e3cff */
[C---:B------:R-:W-:Y:S02]  /*16e0*/  LOP3.LUT R88, R0.reuse, 0x30, RZ, 0x3c, !PT ;  /* 0x0000003000587812 */ /* 0x040fe400078e3cff */
[----:B------:R-:W-:-:S02]  /*16f0*/  LOP3.LUT R92, R0, 0x40, RZ, 0x3c, !PT ;  /* 0x00000040005c7812 */ /* 0x000fc400078e3cff */
[C---:B------:R-:W-:Y:S02]  /*1700*/  LOP3.LUT R91, R0.reuse, 0x50, RZ, 0x3c, !PT ;  /* 0x00000050005b7812 */ /* 0x040fe400078e3cff */
[C---:B------:R-:W-:Y:S02]  /*1710*/  LOP3.LUT R90, R0.reuse, 0x60, RZ, 0x3c, !PT ;  /* 0x00000060005a7812 */ /* 0x040fe400078e3cff */
[----:B------:R-:W-:Y:S01]  /*1720*/  LOP3.LUT R93, R0, 0x70, RZ, 0x3c, !PT ;  /* 0x00000070005d7812 */ /* 0x000fe200078e3cff */
[----:B------:R-:W-:Y:S04]  /*1730*/  STS.128 [R0+UR14], R4 ;  /* 0x0000000400007988 */ /* 0x000fe80008000c0e */
[----:B------:R-:W-:Y:S04]  /*1740*/  STS.128 [R3+UR14], R8 ;  /* 0x0000000803007988 */ /* 0x000fe80008000c0e */
[----:B------:R-:W-:Y:S04]  /*1750*/  STS.128 [R69+UR14], R12 ;  /* 0x0000000c45007988 */ /* 0x000fe80008000c0e */
[----:B------:R-:W-:Y:S04]  /*1760*/  STS.128 [R88+UR14], R16 ;  /* 0x0000001058007988 */ /* 0x000fe80008000c0e */
[----:B------:R-:W-:Y:S04]  /*1770*/  STS.128 [R92+UR14], R20 ;  /* 0x000000145c007988 */ /* 0x000fe80008000c0e */
[----:B------:R-:W-:Y:S04]  /*1780*/  STS.128 [R91+UR14], R24 ;  /* 0x000000185b007988 */ /* 0x000fe80008000c0e */
[----:B------:R-:W-:Y:S04]  /*1790*/  STS.128 [R90+UR14], R28 ;  /* 0x0000001c5a007988 */ /* 0x000fe80008000c0e */
[----:B------:R1:W-:Y:S01]  /*17a0*/  STS.128 [R93+UR14], R32 ;  /* 0x000000205d007988 */ /* 0x0003e20008000c0e */
[----:B------:R-:W-:Y:S01]  /*17b0*/  BAR.SYNC.DEFER_BLOCKING 0x0 ;  /* 0x0000000000007b1d */ /* 0x000fe20000010000 */
[----:B-1----:R-:W-:-:S02]  /*17c0*/  IMAD.SHL.U32 R32, R73, 0x4, RZ ;  /* 0x0000000449207824 */ /* 0x002fc400078e00ff */
[C---:B------:R-:W-:Y:S01]  /*17d0*/  IMAD.SHL.U32 R34, R81.reuse, 0x80, RZ ;  /* 0x0000008051227824 */ /* 0x040fe200078e00ff */
[----:B--2---:R-:W-:Y:S01]  /*17e0*/  LEA R81, P4, R81, UR4, 0x9 ;  /* 0x0000000451517c11 */ /* 0x004fe2000f8848ff */
[C---:B------:R-:W-:Y:S01]  /*17f0*/  IMAD.SHL.U32 R35, R89.reuse, 0x80, RZ ;  /* 0x0000008059237824 */ /* 0x040fe200078e00ff */
[----:B------:R-:W-:Y:S01]  /*1800*/  LEA R89, P5, R89, UR4, 0x9 ;  /* 0x0000000459597c11 */ /* 0x000fe2000f8a48ff */
[C---:B------:R-:W-:Y:S01]  /*1810*/  IMAD.SHL.U32 R33, R83.reuse, 0x80, RZ ;  /* 0x0000008053217824 */ /* 0x040fe200078e00ff */
[----:B------:R-:W-:Y:S02]  /*1820*/  LEA R83, P2, R83, UR4, 0x9 ;  /* 0x0000000453537c11 */ /* 0x000fe4000f8448ff */
[----:B------:R-:W-:Y:S02]  /*1830*/  LEA.HI.X R35, R35, UR5, RZ, 0x2, P5 ;  /* 0x0000000523237c11 */ /* 0x000fe4000a8f14ff */
[----:B------:R-:W-:Y:S01]  /*1840*/  LEA.HI.X R33, R33, UR5, RZ, 0x2, P2 ;  /* 0x0000000521217c11 */ /* 0x000fe200090f14ff */
[----:B------:R-:W1:Y:S04]  /*1850*/  LDSM.16.M88.4 R4, [R68] ;  /* 0x000000004404783b */ /* 0x000e680000000200 */
[----:B------:R-:W-:Y:S04]  /*1860*/  LDSM.16.M88.4 R8, [R68+0x80] ;  /* 0x000080004408783b */ /* 0x000fe80000000200 */
[----:B------:R-:W-:Y:S04]  /*1870*/  LDSM.16.M88.4 R12, [R68+0x100] ;  /* 0x00010000440c783b */ /* 0x000fe80000000200 */
[----:B------:R-:W-:Y:S04]  /*1880*/  LDSM.16.M88.4 R16, [R68+0x180] ;  /* 0x000180004410783b */ /* 0x000fe80000000200 */
[----:B------:R-:W-:Y:S04]  /*1890*/  LDSM.16.M88.4 R20, [R68+0x200] ;  /* 0x000200004414783b */ /* 0x000fe80000000200 */
[----:B------:R-:W-:Y:S04]  /*18a0*/  LDSM.16.M88.4 R24, [R68+0x280] ;  /* 0x000280004418783b */ /* 0x000fe80000000200 */
[----:B------:R-:W-:Y:S04]  /*18b0*/  LDSM.16.M88.4 R28, [R68+0x300] ;  /* 0x00030000441c783b */ /* 0x000fe80000000200 */
[----:B------:R-:W-:Y:S01]  /*18c0*/  LDSM.16.M88.4 R72, [R68+0x380] ;  /* 0x000380004448783b */ /* 0x000fe20000000200 */
[----:B------:R-:W-:Y:S06]  /*18d0*/  BAR.SYNC.DEFER_BLOCKING 0x0 ;  /* 0x0000000000007b1d */ /* 0x000fec0000010000 */
[----:B------:R2:W-:Y:S04]  /*18e0*/  STS.128 [R0+UR14], R36 ;  /* 0x0000002400007988 */ /* 0x0005e80008000c0e */
[----:B------:R3:W-:Y:S04]  /*18f0*/  STS.128 [R3+UR14], R40 ;  /* 0x0000002803007988 */ /* 0x0007e80008000c0e */
[----:B------:R-:W-:Y:S04]  /*1900*/  STS.128 [R69+UR14], R44 ;  /* 0x0000002c45007988 */ /* 0x000fe80008000c0e */
[----:B------:R-:W-:Y:S04]  /*1910*/  STS.128 [R88+UR14], R48 ;  /* 0x0000003058007988 */ /* 0x000fe80008000c0e */
[----:B------:R-:W-:Y:S01]  /*1920*/  STS.128 [R92+UR14], R52 ;  /* 0x000000345c007988 */ /* 0x000fe20008000c0e */
[C---:B--2---:R-:W-:Y:S01]  /*1930*/  IMAD.SHL.U32 R0, R87.reuse, 0x80, RZ ;  /* 0x0000008057007824 */ /* 0x044fe200078e00ff */
[----:B------:R-:W-:Y:S01]  /*1940*/  LEA R87, P6, R87, UR4, 0x9 ;  /* 0x0000000457577c11 */ /* 0x000fe2000f8c48ff */
[----:B------:R-:W-:Y:S01]  /*1950*/  IMAD.SHL.U32 R36, R79, 0x80, RZ ;  /* 0x000000804f247824 */ /* 0x000fe200078e00ff */
[----:B------:R2:W-:Y:S01]  /*1960*/  STS.128 [R91+UR14], R56 ;  /* 0x000000385b007988 */ /* 0x0005e20008000c0e */
[C---:B---3--:R-:W-:Y:S01]  /*1970*/  IMAD.SHL.U32 R3, R85.reuse, 0x80, RZ ;  /* 0x0000008055037824 */ /* 0x048fe200078e00ff */
[----:B------:R-:W-:-:S02]  /*1980*/  LEA R85, P3, R85, UR4, 0x9 ;  /* 0x0000000455557c11 */ /* 0x000fc4000f8648ff */
[----:B------:R-:W-:Y:S04]  /*1990*/  STS.128 [R90+UR14], R60 ;  /* 0x0000003c5a007988 */ /* 0x000fe80008000c0e */
[----:B------:R3:W-:Y:S01]  /*19a0*/  STS.128 [R93+UR14], R64 ;  /* 0x000000405d007988 */ /* 0x0007e20008000c0e */
[----:B------:R-:W-:Y:S01]  /*19b0*/  BAR.SYNC.DEFER_BLOCKING 0x0 ;  /* 0x0000000000007b1d */ /* 0x000fe20000010000 */
[----:B--2---:R-:W-:Y:S02]  /*19c0*/  LEA R57, P0, R79, UR4, 0x9 ;  /* 0x000000044f397c11 */ /* 0x004fe4000f8048ff */
[----:B------:R-:W-:Y:S02]  /*19d0*/  LEA.HI.X R56, R3, UR5, RZ, 0x2, P3 ;  /* 0x0000000503387c11 */ /* 0x000fe400098f14ff */
[----:B------:R-:W-:-:S02]  /*19e0*/  LEA.HI.X R3, R34, UR5, RZ, 0x2, P4 ;  /* 0x0000000522037c11 */ /* 0x000fc4000a0f14ff */
[----:B------:R-:W-:Y:S02]  /*19f0*/  LEA.HI.X R58, R0, UR5, RZ, 0x2, P6 ;  /* 0x00000005003a7c11 */ /* 0x000fe4000b0f14ff */
[----:B------:R-:W-:Y:S02]  /*1a00*/  LEA R43, P4, R84, UR4, 0x2 ;  /* 0x00000004542b7c11 */ /* 0x000fe4000f8810ff */
[----:B------:R-:W-:Y:S02]  /*1a10*/  LEA.HI.X R0, R36, UR5, RZ, 0x2, P0 ;  /* 0x0000000524007c11 */ /* 0x000fe400080f14ff */
[----:B------:R-:W-:Y:S02]  /*1a20*/  IADD3 R40, P6, P5, R32, UR4, R86 ;  /* 0x0000000420287c10 */ /* 0x000fe4000fdde056 */
[----:B------:R-:W-:Y:S02]  /*1a30*/  LEA.HI.X R84, R84, UR5, RZ, 0x2, P4 ;  /* 0x0000000554547c11 */ /* 0x000fe4000a0f14ff */
[----:B------:R-:W-:-:S02]  /*1a40*/  IADD3 R42, P4, PT, R32, R43, RZ ;  /* 0x0000002b202a7210 */ /* 0x000fc40007f9e0ff */
[----:B------:R-:W-:Y:S01]  /*1a50*/  IADD3.X R41, PT, PT, RZ, UR5, RZ, P6, P5 ;  /* 0x00000005ff297c10 */ /* 0x000fe2000b7ea4ff */
[----:B------:R-:W2:Y:S01]  /*1a60*/  LDSM.16.M88.4 R36, [R68] ;  /* 0x000000004424783b */ /* 0x000ea20000000200 */
[----:B------:R-:W-:Y:S01]  /*1a70*/  LEA R51, P5, R80, UR4, 0x2 ;  /* 0x0000000450337c11 */ /* 0x000fe2000f8a10ff */
[----:B------:R-:W-:Y:S01]  /*1a80*/  IMAD.X R43, RZ, RZ, R84, P4 ;  /* 0x000000ffff2b7224 */ /* 0x000fe200020e0654 */
[----:B------:R-:W-:Y:S01]  /*1a90*/  LEA R49, P6, R82, UR4, 0x2 ;  /* 0x0000000452317c11 */ /* 0x000fe2000f8c10ff */
[----:B------:R-:W4:Y:S01]  /*1aa0*/  LDSM.16.M88.4 R44, [R68+0x80] ;  /* 0x00008000442c783b */ /* 0x000f220000000200 */
[----:B---3--:R-:W-:Y:S02]  /*1ab0*/  LEA R65, P4, R78, UR4, 0x2 ;  /* 0x000000044e417c11 */ /* 0x008fe4000f8810ff */
[----:B------:R-:W-:Y:S01]  /*1ac0*/  LEA.HI.X R80, R80, UR5, RZ, 0x2, P5 ;  /* 0x0000000550507c11 */ /* 0x000fe2000a8f14ff */
[----:B------:R-:W3:Y:S01]  /*1ad0*/  LDSM.16.M88.4 R52, [R68+0x100] ;  /* 0x000100004434783b */ /* 0x000ee20000000200 */
[----:B------:R-:W-:-:S02]  /*1ae0*/  LEA.HI.X R82, R82, UR5, RZ, 0x2, P6 ;  /* 0x0000000552527c11 */ /* 0x000fc4000b0f14ff */
[C---:B------:R-:W-:Y:S01]  /*1af0*/  IADD3 R50, P5, PT, R32.reuse, R51, RZ ;  /* 0x0000003320327210 */ /* 0x040fe20007fbe0ff */
[----:B-1----:R-:W-:Y:S01]  /*1b00*/  STG.E desc[UR16][R40.64], R4 ;  /* 0x0000000428007986 */ /* 0x002fe2000c101910 */
[----:B------:R-:W-:Y:S02]  /*1b10*/  IADD3 R48, P6, PT, R32, R49, RZ ;  /* 0x0000003120307210 */ /* 0x000fe40007fde0ff */
[----:B------:R-:W-:Y:S01]  /*1b20*/  LEA.HI.X R78, R78, UR5, RZ, 0x2, P4 ;  /* 0x000000054e4e7c11 */ /* 0x000fe2000a0f14ff */
[----:B------:R-:W-:Y:S01]  /*1b30*/  IMAD.X R51, RZ, RZ, R80, P5 ;  /* 0x000000ffff337224 */ /* 0x000fe200028e0650 */
[----:B------:R-:W-:Y:S01]  /*1b40*/  IADD3 R64, P4, PT, R32, R65, RZ ;  /* 0x0000004120407210 */ /* 0x000fe20007f9e0ff */
[----:B------:R-:W-:Y:S01]  /*1b50*/  IMAD.X R49, RZ, RZ, R82, P6 ;  /* 0x000000ffff317224 */ /* 0x000fe200030e0652 */
[----:B------:R-:W-:Y:S01]  /*1b60*/  LEA R79, P5, R2, UR4, 0x2 ;  /* 0x00000004024f7c11 */ /* 0x000fe2000f8a10ff */
[----:B------:R-:W-:Y:S01]  /*1b70*/  STG.E desc[UR16][R40.64+0x100], R5 ;  /* 0x0001000528007986 */ /* 0x000fe2000c101910 */
[----:B------:R-:W-:Y:S01]  /*1b80*/  LEA R67, P6, R76, UR4, 0x2 ;  /* 0x000000044c437c11 */ /* 0x000fe2000f8c10ff */
[----:B------:R-:W-:Y:S01]  /*1b90*/  IMAD.X R65, RZ, RZ, R78, P4 ;  /* 0x000000ffff417224 */ /* 0x000fe200020e064e */
[----:B------:R-:W-:-:S02]  /*1ba0*/  LEA R93, P4, R70, UR4, 0x2 ;  /* 0x00000004465d7c11 */ /* 0x000fc4000f8810ff */
[----:B------:R-:W-:Y:S02]  /*1bb0*/  LEA.HI.X R2, R2, UR5, RZ, 0x2, P5 ;  /* 0x0000000502027c11 */ /* 0x000fe4000a8f14ff */
[----:B------:R-:W-:Y:S02]  /*1bc0*/  LEA.HI.X R76, R76, UR5, RZ, 0x2, P6 ;  /* 0x000000054c4c7c11 */ /* 0x000fe4000b0f14ff */
[C---:B------:R-:W-:Y:S02]  /*1bd0*/  IADD3 R78, P5, PT, R32.reuse, R79, RZ ;  /* 0x0000004f204e7210 */ /* 0x040fe40007fbe0ff */
[----:B------:R-:W-:Y:S02]  /*1be0*/  IADD3 R66, P6, PT, R32, R67, RZ ;  /* 0x0000004320427210 */ /* 0x000fe40007fde0ff */
[----:B------:R-:W-:Y:S01]  /*1bf0*/  LEA.HI.X R70, R70, UR5, RZ, 0x2, P4 ;  /* 0x0000000546467c11 */ /* 0x000fe2000a0f14ff */
[----:B------:R-:W-:Y:S01]  /*1c00*/  IMAD.X R79, RZ, RZ, R2, P5 ;  /* 0x000000ffff4f7224 */ /* 0x000fe200028e0602 */
[C---:B------:R-:W-:Y:S01]  /*1c10*/  IADD3 R92, P4, PT, R32.reuse, R93, RZ ;  /* 0x0000005d205c7210 */ /* 0x040fe20007f9e0ff */
[----:B------:R-:W-:Y:S01]  /*1c20*/  IMAD.X R67, RZ, RZ, R76, P6 ;  /* 0x000000ffff437224 */ /* 0x000fe200030e064c */
[----:B------:R-:W-:-:S02]  /*1c30*/  IADD3 R90, P5, PT, R32, R87, RZ ;  /* 0x00000057205a7210 */ /* 0x000fc40007fbe0ff */
[C---:B------:R-:W-:Y:S01]  /*1c40*/  IADD3 R34, P0, PT, R32.reuse, R89, RZ ;  /* 0x0000005920227210 */ /* 0x040fe20007f1e0ff */
[----:B------:R-:W-:Y:S01]  /*1c50*/  IMAD.X R93, RZ, RZ, R70, P4 ;  /* 0x000000ffff5d7224 */ /* 0x000fe200020e0646 */
[C---:B------:R-:W-:Y:S01]  /*1c60*/  IADD3 R88, P6, PT, R32.reuse, R85, RZ ;  /* 0x0000005520587210 */ /* 0x040fe20007fde0ff */
[----:B------:R-:W-:Y:S01]  /*1c70*/  IMAD.X R91, RZ, RZ, R58, P5 ;  /* 0x000000ffff5b7224 */ /* 0x000fe200028e063a */
[C---:B------:R-:W-:Y:S01]  /*1c80*/  IADD3 R86, P4, PT, R32.reuse, R83, RZ ;  /* 0x0000005320567210 */ /* 0x040fe20007f9e0ff */
[----:B------:R-:W-:Y:S01]  /*1c90*/  IMAD.X R35, RZ, RZ, R35, P0 ;  /* 0x000000ffff237224 */ /* 0x000fe200000e0623 */
[----:B------:R-:W-:Y:S01]  /*1ca0*/  LEA R63, P3, R77, UR4, 0x9 ;  /* 0x000000044d3f7c11 */ /* 0x000fe2000f8648ff */
[----:B------:R-:W-:Y:S01]  /*1cb0*/  IMAD.X R89, RZ, RZ, R56, P6 ;  /* 0x000000ffff597224 */ /* 0x000fe200030e0638 */
[----:B------:R-:W-:Y:S01]  /*1cc0*/  LEA R61, P2, R71, UR4, 0x9 ;  /* 0x00000004473d7c11 */ /* 0x000fe2000f8448ff */
[----:B------:R-:W-:Y:S01]  /*1cd0*/  IMAD.X R87, RZ, RZ, R33, P4 ;  /* 0x000000ffff577224 */ /* 0x000fe200020e0621 */
[C---:B------:R-:W-:Y:S01]  /*1ce0*/  IADD3 R2, P5, PT, R32.reuse, R57, RZ ;  /* 0x0000003920027210 */ /* 0x040fe20007fbe0ff */
[----:B--2---:R-:W-:Y:S01]  /*1cf0*/  STG.E desc[UR16][R40.64+0x80], R36 ;  /* 0x0000802428007986 */ /* 0x004fe2000c101910 */
[C---:B------:R-:W-:Y:S01]  /*1d00*/  IADD3 R84, P0, PT, R32.reuse, R81, RZ ;  /* 0x0000005120547210 */ /* 0x040fe20007f1e0ff */
[----:B------:R-:W-:Y:S01]  /*1d10*/  IMAD.SHL.U32 R77, R77, 0x80, RZ ;  /* 0x000000804d4d7824 */ /* 0x000fe200078e00ff */
[C---:B------:R-:W-:Y:S01]  /*1d20*/  IADD3 R70, P6, PT, R32.reuse, R63, RZ ;  /* 0x0000003f20467210 */ /* 0x040fe20007fde0ff */
[----:B------:R-:W1:Y:S01]  /*1d30*/  LDSM.16.M88.4 R56, [R68+0x180] ;  /* 0x000180004438783b */ /* 0x000e620000000200 */
[----:B------:R-:W-:Y:S01]  /*1d40*/  IADD3 R32, P4, PT, R32, R61, RZ ;  /* 0x0000003d20207210 */ /* 0x000fe20007f9e0ff */
[----:B------:R-:W-:Y:S01]  /*1d50*/  IMAD.SHL.U32 R71, R71, 0x80, RZ ;  /* 0x0000008047477824 */ /* 0x000fe200078e00ff */
[----:B------:R-:W-:Y:S01]  /*1d60*/  LEA.HI.X R77, R77, UR5, RZ, 0x2, P3 ;  /* 0x000000054d4d7c11 */ /* 0x000fe200098f14ff */
[----:B------:R-:W2:Y:S01]  /*1d70*/  LDSM.16.M88.4 R60, [R68+0x200] ;  /* 0x00020000443c783b */ /* 0x000ea20000000200 */
[----:B------:R-:W-:-:S02]  /*1d80*/  IMAD.X R85, RZ, RZ, R3, P0 ;  /* 0x000000ffff557224 */ /* 0x000fc400000e0603 */
[----:B------:R-:W-:Y:S01]  /*1d90*/  IMAD.X R3, RZ, RZ, R0, P5 ;  /* 0x000000ffff037224 */ /* 0x000fe200028e0600 */
[----:B------:R-:W-:Y:S01]  /*1da0*/  STG.E desc[UR16][R40.64+0x180], R37 ;  /* 0x0001802528007986 */ /* 0x000fe2000c101910 */
[----:B------:R-:W-:Y:S01]  /*1db0*/  LEA.HI.X R0, R71, UR5, RZ, 0x2, P2 ;  /* 0x0000000547007c11 */ /* 0x000fe200090f14ff */
[----:B------:R-:W-:Y:S02]  /*1dc0*/  IMAD.X R71, RZ, RZ, R77, P6 ;  /* 0x000000ffff477224 */ /* 0x000fe400030e064d */
[----:B------:R-:W5:Y:S02]  /*1dd0*/  LDSM.16.M88.4 R80, [R68+0x280] ;  /* 0x000280004450783b */ /* 0x000f640000000200 */
[----:B------:R-:W-:Y:S02]  /*1de0*/  IMAD.X R33, RZ, RZ, R0, P4 ;  /* 0x000000ffff217224 */ /* 0x000fe400020e0600 */
[----:B------:R-:W-:Y:S04]  /*1df0*/  STG.E desc[UR16][R42.64], R6 ;  /* 0x000000062a007986 */ /* 0x000fe8000c101910 */
[----:B------:R-:W-:Y:S04]  /*1e00*/  STG.E desc[UR16][R42.64+0x80], R38 ;  /* 0x000080262a007986 */ /* 0x000fe8000c101910 */
[----:B------:R-:W-:Y:S04]  /*1e10*/  STG.E desc[UR16][R42.64+0x100], R7 ;  /* 0x000100072a007986 */ /* 0x000fe8000c101910 */
[----:B------:R-:W-:Y:S04]  /*1e20*/  STG.E desc[UR16][R42.64+0x180], R39 ;  /* 0x000180272a007986 */ /* 0x000fe8000c101910 */
[----:B------:R-:W-:Y:S04]  /*1e30*/  STG.E desc[UR16][R48.64], R8 ;  /* 0x0000000830007986 */ /* 0x000fe8000c101910 */
[----:B------:R-:W-:Y:S04]  /*1e40*/  STG.E desc[UR16][R48.64+0x100], R9 ;  /* 0x0001000930007986 */ /* 0x000fe8000c101910 */
[----:B----4-:R-:W-:Y:S04]  /*1e50*/  STG.E desc[UR16][R48.64+0x80], R44 ;  /* 0x0000802c30007986 */ /* 0x010fe8000c101910 */
[----:B------:R-:W-:Y:S04]  /*1e60*/  STG.E desc[UR16][R48.64+0x180], R45 ;  /* 0x0001802d30007986 */ /* 0x000fe8000c101910 */
[----:B------:R-:W4:Y:S04]  /*1e70*/  LDSM.16.M88.4 R4, [R68+0x300] ;  /* 0x000300004404783b */ /* 0x000f280000000200 */
[----:B------:R-:W-:Y:S04]  /*1e80*/  STG.E desc[UR16][R50.64], R10 ;  /* 0x0000000a32007986 */ /* 0x000fe8000c101910 */
[----:B------:R-:W-:Y:S04]  /*1e90*/  STG.E desc[UR16][R50.64+0x100], R11 ;  /* 0x0001000b32007986 */ /* 0x000fe8000c101910 */
[----:B------:R-:W0:Y:S04]  /*1ea0*/  LDSM.16.M88.4 R8, [R68+0x380] ;  /* 0x000380004408783b */ /* 0x000e280000000200 */
[----:B------:R0:W-:Y:S04]  /*1eb0*/  STG.E desc[UR16][R50.64+0x80], R46 ;  /* 0x0000802e32007986 */ /* 0x0001e8000c101910 */
[----:B------:R0:W-:Y:S04]  /*1ec0*/  STG.E desc[UR16][R50.64+0x180], R47 ;  /* 0x0001802f32007986 */ /* 0x0001e8000c101910 */
[----:B------:R0:W-:Y:S04]  /*1ed0*/  STG.E desc[UR16][R64.64], R12 ;  /* 0x0000000c40007986 */ /* 0x0001e8000c101910 */
[----:B------:R0:W-:Y:S04]  /*1ee0*/  STG.E desc[UR16][R64.64+0x100], R13 ;  /* 0x0001000d40007986 */ /* 0x0001e8000c101910 */
[----:B---3--:R3:W-:Y:S04]  /*1ef0*/  STG.E desc[UR16][R64.64+0x80], R52 ;  /* 0x0000803440007986 */ /* 0x0087e8000c101910 */
[----:B------:R3:W-:Y:S04]  /*1f00*/  STG.E desc[UR16][R64.64+0x180], R53 ;  /* 0x0001803540007986 */ /* 0x0007e8000c101910 */
[----:B------:R3:W-:Y:S04]  /*1f10*/  STG.E desc[UR16][R66.64], R14 ;  /* 0x0000000e42007986 */ /* 0x0007e8000c101910 */
[----:B------:R3:W-:Y:S04]  /*1f20*/  STG.E desc[UR16][R66.64+0x80], R54 ;  /* 0x0000803642007986 */ /* 0x0007e8000c101910 */
[----:B------:R3:W-:Y:S04]  /*1f30*/  STG.E desc[UR16][R66.64+0x100], R15 ;  /* 0x0001000f42007986 */ /* 0x0007e8000c101910 */
[----:B------:R3:W-:Y:S04]  /*1f40*/  STG.E desc[UR16][R66.64+0x180], R55 ;  /* 0x0001803742007986 */ /* 0x0007e8000c101910 */
[----:B------:R3:W-:Y:S04]  /*1f50*/  STG.E desc[UR16][R78.64], R16 ;  /* 0x000000104e007986 */ /* 0x0007e8000c101910 */
[----:B------:R3:W-:Y:S04]  /*1f60*/  STG.E desc[UR16][R78.64+0x100], R17 ;  /* 0x000100114e007986 */ /* 0x0007e8000c101910 */
[----:B-1----:R3:W-:Y:S04]  /*1f70*/  STG.E desc[UR16][R78.64+0x80], R56 ;  /* 0x000080384e007986 */ /* 0x0027e8000c101910 */
[----:B------:R3:W-:Y:S04]  /*1f80*/  STG.E desc[UR16][R78.64+0x180], R57 ;  /* 0x000180394e007986 */ /* 0x0007e8000c101910 */
[----:B------:R3:W-:Y:S04]  /*1f90*/  STG.E desc[UR16][R92.64], R18 ;  /* 0x000000125c007986 */ /* 0x0007e8000c101910 */
[----:B------:R3:W-:Y:S04]  /*1fa0*/  STG.E desc[UR16][R92.64+0x80], R58 ;  /* 0x0000803a5c007986 */ /* 0x0007e8000c101910 */
[----:B------:R3:W-:Y:S04]  /*1fb0*/  STG.E desc[UR16][R92.64+0x100], R19 ;  /* 0x000100135c007986 */ /* 0x0007e8000c101910 */
[----:B------:R3:W-:Y:S04]  /*1fc0*/  STG.E desc[UR16][R92.64+0x180], R59 ;  /* 0x0001803b5c007986 */ /* 0x0007e8000c101910 */
[----:B------:R3:W-:Y:S04]  /*1fd0*/  STG.E desc[UR16][R34.64], R20 ;  /* 0x0000001422007986 */ /* 0x0007e8000c101910 */
[----:B------:R3:W-:Y:S04]  /*1fe0*/  STG.E desc[UR16][R34.64+0x100], R21 ;  /* 0x0001001522007986 */ /* 0x0007e8000c101910 */
[----:B--2---:R3:W-:Y:S04]  /*1ff0*/  STG.E desc[UR16][R34.64+0x80], R60 ;  /* 0x0000803c22007986 */ /* 0x0047e8000c101910 */
[----:B------:R3:W-:Y:S04]  /*2000*/  STG.E desc[UR16][R34.64+0x180], R61 ;  /* 0x0001803d22007986 */ /* 0x0007e8000c101910 */
[----:B------:R3:W-:Y:S04]  /*2010*/  STG.E desc[UR16][R90.64], R22 ;  /* 0x000000165a007986 */ /* 0x0007e8000c101910 */
[----:B------:R3:W-:Y:S04]  /*2020*/  STG.E desc[UR16][R90.64+0x80], R62 ;  /* 0x0000803e5a007986 */ /* 0x0007e8000c101910 */
[----:B------:R3:W-:Y:S04]  /*2030*/  STG.E desc[UR16][R90.64+0x100], R23 ;  /* 0x000100175a007986 */ /* 0x0007e8000c101910 */
[----:B------:R3:W-:Y:S04]  /*2040*/  STG.E desc[UR16][R90.64+0x180], R63 ;  /* 0x0001803f5a007986 */ /* 0x0007e8000c101910 */
[----:B------:R3:W-:Y:S04]  /*2050*/  STG.E desc[UR16][R88.64], R24 ;  /* 0x0000001858007986 */ /* 0x0007e8000c101910 */
[----:B------:R3:W-:Y:S04]  /*2060*/  STG.E desc[UR16][R88.64+0x100], R25 ;  /* 0x0001001958007986 */ /* 0x0007e8000c101910 */
[----:B-----5:R3:W-:Y:S04]  /*2070*/  STG.E desc[UR16][R88.64+0x80], R80 ;  /* 0x0000805058007986 */ /* 0x0207e8000c101910 */
[----:B------:R3:W-:Y:S04]  /*2080*/  STG.E desc[UR16][R88.64+0x180], R81 ;  /* 0x0001805158007986 */ /* 0x0007e8000c101910 */
[----:B------:R3:W-:Y:S04]  /*2090*/  STG.E desc[UR16][R86.64], R26 ;  /* 0x0000001a56007986 */ /* 0x0007e8000c101910 */
[----:B------:R3:W-:Y:S04]  /*20a0*/  STG.E desc[UR16][R86.64+0x80], R82 ;  /* 0x0000805256007986 */ /* 0x0007e8000c101910 */
[----:B------:R3:W-:Y:S04]  /*20b0*/  STG.E desc[UR16][R86.64+0x100], R27 ;  /* 0x0001001b56007986 */ /* 0x0007e8000c101910 */
[----:B------:R3:W-:Y:S04]  /*20c0*/  STG.E desc[UR16][R86.64+0x180], R83 ;  /* 0x0001805356007986 */ /* 0x0007e8000c101910 */
[----:B------:R3:W-:Y:S04]  /*20d0*/  STG.E desc[UR16][R84.64], R28 ;  /* 0x0000001c54007986 */ /* 0x0007e8000c101910 */
[----:B------:R3:W-:Y:S04]  /*20e0*/  STG.E desc[UR16][R84.64+0x100], R29 ;  /* 0x0001001d54007986 */ /* 0x0007e8000c101910 */
[----:B----4-:R3:W-:Y:S04]  /*20f0*/  STG.E desc[UR16][R84.64+0x80], R4 ;  /* 0x0000800454007986 */ /* 0x0107e8000c101910 */
[----:B------:R3:W-:Y:S04]  /*2100*/  STG.E desc[UR16][R84.64+0x180], R5 ;  /* 0x0001800554007986 */ /* 0x0007e8000c101910 */
[----:B------:R3:W-:Y:S04]  /*2110*/  STG.E desc[UR16][R2.64], R30 ;  /* 0x0000001e02007986 */ /* 0x0007e8000c101910 */
[----:B------:R3:W-:Y:S04]  /*2120*/  STG.E desc[UR16][R2.64+0x80], R6 ;  /* 0x0000800602007986 */ /* 0x0007e8000c101910 */
[----:B------:R3:W-:Y:S04]  /*2130*/  STG.E desc[UR16][R2.64+0x100], R31 ;  /* 0x0001001f02007986 */ /* 0x0007e8000c101910 */
[----:B------:R3:W-:Y:S04]  /*2140*/  STG.E desc[UR16][R2.64+0x180], R7 ;  /* 0x0001800702007986 */ /* 0x0007e8000c101910 */
[----:B------:R3:W-:Y:S04]  /*2150*/  STG.E desc[UR16][R70.64], R72 ;  /* 0x0000004846007986 */ /* 0x0007e8000c101910 */
[----:B------:R3:W-:Y:S04]  /*2160*/  STG.E desc[UR16][R70.64+0x100], R73 ;  /* 0x0001004946007986 */ /* 0x0007e8000c101910 */
[----:B0-----:R3:W-:Y:S04]  /*2170*/  STG.E desc[UR16][R70.64+0x80], R8 ;  /* 0x0000800846007986 */ /* 0x0017e8000c101910 */
[----:B------:R3:W-:Y:S04]  /*2180*/  STG.E desc[UR16][R70.64+0x180], R9 ;  /* 0x0001800946007986 */ /* 0x0007e8000c101910 */
[----:B------:R3:W-:Y:S04]  /*2190*/  STG.E desc[UR16][R32.64], R74 ;  /* 0x0000004a20007986 */ /* 0x0007e8000c101910 */
[----:B------:R3:W-:Y:S04]  /*21a0*/  STG.E desc[UR16][R32.64+0x80], R10 ;  /* 0x0000800a20007986 */ /* 0x0007e8000c101910 */
[----:B------:R3:W-:Y:S04]  /*21b0*/  STG.E desc[UR16][R32.64+0x100], R75 ;  /* 0x0001004b20007986 */ /* 0x0007e8000c101910 */
[----:B------:R3:W-:Y:S01]  /*21c0*/  STG.E desc[UR16][R32.64+0x180], R11 ;  /* 0x0001800b20007986 */ /* 0x0007e2000c101910 */
[----:B------:R-:W-:Y:S06]  /*21d0*/  BAR.SYNC.DEFER_BLOCKING 0x0 ;  /* 0x0000000000007b1d */ /* 0x000fec0000010000 */
[----:B------:R-:W-:Y:S05]  /*21e0*/  @P1 BRA `(.L_x_8) ;  /* 0x00000000009c1947 */ /* 0x000fea0003800000 */
[----:B------:R-:W-:Y:S01]  /*21f0*/  NOP ;  /* 0x0000000000007918 */ /* 0x000fe20000000000 */
[----:B------:R-:W-:Y:S01]  /*2200*/  UMOV UR4, 0x50 ;  /* 0x0000005000047882 */ /* 0x000fe20000000000 */
[----:B------:R-:W-:Y:S01]  /*2210*/  IMAD.U32 R0, RZ, RZ, UR15 ;  /* 0x0000000fff007e24 */ /* 0x000fe2000f8e00ff */
[----:B------:R-:W-:Y:S01]  /*2220*/  ULEA UR13, UR13, UR4, 0x18 ;  /* 0x000000040d0d7291 */ /* 0x000fe2000f8ec0ff */
[----:B---3--:R-:W-:Y:S02]  /*2230*/  IMAD.MOV.U32 R3, RZ, RZ, 0xf ;  /* 0x0000000fff037424 */ /* 0x008fe400078e00ff */
[----:B------:R-:W-:Y:S01]  /*2240*/  IMAD.MOV.U32 R7, RZ, RZ, 0x1 ;  /* 0x00000001ff077424 */ /* 0x000fe200078e00ff */
[----:B------:R-:W-:-:S04]  /*2250*/  LOP3.LUT R0, R0, 0xffff, RZ, 0xc0, !PT ;  /* 0x0000ffff00007812 */ /* 0x000fc800078ec0ff */
[----:B------:R-:W-:Y:S01]  /*2260*/  SHF.R.U32.HI R0, RZ, 0x5, R0 ;  /* 0x00000005ff007819 */ /* 0x000fe20000011600 */
[----:B------:R-:W0:Y:S04]  /*2270*/  LDS R5, [UR13] ;  /* 0x0000000dff057984 */ /* 0x000e280008000800 */
[----:B------:R-:W-:Y:S01]  /*2280*/  VIADD R2, R0, 0x10 ;  /* 0x0000001000027836 */ /* 0x000fe20000000000 */
[----:B------:R-:W-:-:S04]  /*2290*/  SHF.L.U32 R0, R3, R0, RZ ;  /* 0x0000000003007219 */ /* 0x000fc800000006ff */
[----:B------:R-:W-:-:S04]  /*22a0*/  SHF.L.U32 R3, R7, R2, RZ ;  /* 0x0000000207037219 */ /* 0x000fc800000006ff */
[----:B------:R-:W-:-:S04]  /*22b0*/  LOP3.LUT R0, R3, R0, RZ, 0xfc, !PT ;  /* 0x0000000003007212 */ /* 0x000fc800078efcff */
[C---:B------:R-:W-:Y:S02]  /*22c0*/  LOP3.LUT R2, R0.reuse, 0xffff, RZ, 0xc0, !PT ;  /* 0x0000ffff00027812 */ /* 0x040fe400078ec0ff */
[----:B0-----:R-:W-:-:S04]  /*22d0*/  LOP3.LUT R3, R0, 0xffff, R5, 0x80, !PT ;  /* 0x0000ffff00037812 */ /* 0x001fc800078e8005 */
[----:B------:R-:W-:-:S13]  /*22e0*/  ISETP.NE.AND P0, PT, R3, R2, PT ;  /* 0x000000020300720c */ /* 0x000fda0003f05270 */
[----:B------:R-:W-:Y:S05]  /*22f0*/  @P0 BRA `(.L_x_9) ;  /* 0x0000000000500947 */ /* 0x000fea0003800000 */
[----:B------:R-:W-:Y:S02]  /*2300*/  SHF.R.U32.HI R5, RZ, 0x10, R5 ;  /* 0x00000010ff057819 */ /* 0x000fe40000011605 */
[----:B------:R-:W-:-:S04]  /*2310*/  SHF.R.U32.HI R2, RZ, 0x10, R0 ;  /* 0x00000010ff027819 */ /* 0x000fc80000011600 */
[----:B------:R-:W-:-:S04]  /*2320*/  LOP3.LUT R5, R5, R2, RZ, 0xc0, !PT ;  /* 0x0000000205057212 */ /* 0x000fc800078ec0ff */
[----:B------:R-:W-:-:S13]  /*2330*/  ISETP.NE.AND P0, PT, R5, R2, PT ;  /* 0x000000020500720c */ /* 0x000fda0003f05270 */
[----:B------:R-:W-:Y:S05]  /*2340*/  @P0 BRA `(.L_x_10) ;  /* 0x0000000000300947 */ /* 0x000fea0003800000 */
[----:B------:R-:W-:Y:S01]  /*2350*/  R2UR UR4, R0 ;  /* 0x00000000000472ca */ /* 0x000fe200000e0000 */
[----:B------:R-:W-:Y:S01]  /*2360*/  VOTEU.ANY UR5, UPT, PT ;  /* 0x0000000000057886 */ /* 0x000fe200038e0100 */
[----:B------:R-:W0:Y:S01]  /*2370*/  S2R R0, SR_LANEID ;  /* 0x0000000000007919 */ /* 0x000e220000000000 */
[----:B------:R-:W-:-:S10]  /*2380*/  UFLO.U32 UR5, UR5 ;  /* 0x00000005000572bd */ /* 0x000fd400080e0000 */
[----:B------:R-:W-:-:S06]  /*2390*/  ULOP3.LUT UR4, URZ, UR4, URZ, 0x33, !UPT ;  /* 0x00000004ff047292 */ /* 0x000fcc000f8e33ff */
[----:B------:R-:W-:-:S04]  /*23a0*/  IMAD.U32 R2, RZ, RZ, UR4 ;  /* 0x00000004ff027e24 */ /* 0x000fc8000f8e00ff */
[----:B------:R-:W1:Y:S02]  /*23b0*/  REDUX UR6, R2 ;  /* 0x00000000020673c4 */ /* 0x000e640000000000 */
[----:B------:R2:W-:Y:S01]  /*23c0*/  UTCATOMSWS.AND URZ, UR4 ;  /* 0x0000000400ff79e3 */ /* 0x0005e20008000000 */
[----:B0-----:R-:W-:Y:S01]  /*23d0*/  ISETP.EQ.U32.AND P0, PT, R0, UR5, PT ;  /* 0x0000000500007c0c */ /* 0x001fe2000bf02070 */
[----:B-1----:R-:W-:-:S12]  /*23e0*/  IMAD.U32 R0, RZ, RZ, UR6 ;  /* 0x00000006ff007e24 */ /* 0x002fd8000f8e00ff */
[----:B------:R2:W-:Y:S01]  /*23f0*/  @P0 ATOMS.AND RZ, [UR13], R0 ;  /* 0x00000000ffff098c */ /* 0x0005e2000a80000d */
[----:B------:R-:W-:Y:S05]  /*2400*/  BRA `(.L_x_8) ;  /* 0x0000000000147947 */ /* 0x000fea0003800000 */
.L_x_10:
[----:B------:R-:W-:-:S07]  /*2410*/  MOV R2, 0x2430 ;  /* 0x0000243000027802 */ /* 0x000fce0000000f00 */
[----:B------:R-:W-:Y:S05]  /*2420*/  CALL.REL.NOINC `($__internal_0_$__cuda_sm10x_tcgen05_guardrail_trap_col_being_dealloced_not_returned_by_alloc) ;  /* 0x0000000000207944 */ /* 0x000fea0003c00000 */
[----:B------:R-:W-:Y:S05]  /*2430*/  BRA `(.L_x_8) ;  /* 0x0000000000087947 */ /* 0x000fea0003800000 */
.L_x_9:
[----:B------:R-:W-:-:S07]  /*2440*/  MOV R2, 0x2460 ;  /* 0x0000246000027802 */ /* 0x000fce0000000f00 */
[----:B------:R-:W-:Y:S05]  /*2450*/  CALL.REL.NOINC `($__internal_2_$__cuda_sm10x_tcgen05_guardrail_trap_unallocated_columns_being_dealloced) ;  /* 0x00000000002c7944 */ /* 0x000fea0003c00000 */
.L_x_8:
[----:B------:R-:W-:Y:S01]  /*2460*/  NOP ;  /* 0x0000000000007918 */ /* 0x000fe20000000000 */
[----:B--2---:R-:W-:Y:S05]  /*2470*/  EXIT ;  /* 0x000000000000794d */ /* 0x004fea0003800000 */
.L_x_7:
[----:B------:R-:W1:Y:S02]  /*2480*/  SYNCS.PHASECHK.TRANS64.TRYWAIT P0, [UR14+0x3000], RZ ;  /* 0x003000ffff0075a7 */ /* 0x000e64000800110e */
[----:B-1----:R-:W-:Y:S05]  /*2490*/  @!P0 BRA `(.L_x_7) ;  /* 0xfffffffc00f88947 */ /* 0x002fea000383ffff */
[----:B------:R-:W-:Y:S05]  /*24a0*/  BRA `(.L_x_11) ;  /* 0xfffffff0002c7947 */ /* 0x000fea000383ffff */
        .weak           $__internal_0_$__cuda_sm10x_tcgen05_guardrail_trap_col_being_dealloced_not_returned_by_alloc
        .type           $__internal_0_$__cuda_sm10x_tcgen05_guardrail_trap_col_being_dealloced_not_returned_by_alloc,@function
        .size           $__internal_0_$__cuda_sm10x_tcgen05_guardrail_trap_col_being_dealloced_not_returned_by_alloc,($__internal_1_$__cuda_sm10x_tcgen05_guardrail_trap_phase_invalid_during_alloc - $__internal_0_$__cuda_sm10x_tcgen05_guardrail_trap_col_being_dealloced_not_returned_by_alloc)
$__internal_0_$__cuda_sm10x_tcgen05_guardrail_trap_col_being_dealloced_not_returned_by_alloc:
[----:B------:R-:W-:Y:S05]  /*24b0*/  BPT.TRAP 0x1 ;  /* 0x000000040000795c */ /* 0x000fea0000300000 */
[----:B------:R-:W-:-:S04]  /*24c0*/  IMAD.MOV.U32 R3, RZ, RZ, 0x0 ;  /* 0x00000000ff037424 */ /* 0x000fc800078e00ff */
[----:B------:R-:W-:Y:S05]  /*24d0*/  RET.REL.NODEC R2 `(gluon_mma) ;  /* 0xffffffd802c87950 */ /* 0x000fea0003c3ffff */
        .weak           $__internal_1_$__cuda_sm10x_tcgen05_guardrail_trap_phase_invalid_during_alloc
        .type           $__internal_1_$__cuda_sm10x_tcgen05_guardrail_trap_phase_invalid_during_alloc,@function
        .size           $__internal_1_$__cuda_sm10x_tcgen05_guardrail_trap_phase_invalid_during_alloc,($__internal_2_$__cuda_sm10x_tcgen05_guardrail_trap_unallocated_columns_being_dealloced - $__internal_1_$__cuda_sm10x_tcgen05_guardrail_trap_phase_invalid_during_alloc)
$__internal_1_$__cuda_sm10x_tcgen05_guardrail_trap_phase_invalid_during_alloc:
[----:B------:R-:W-:Y:S05]  /*24e0*/  BPT.TRAP 0x1 ;  /* 0x000000040000795c */ /* 0x000fea0000300000 */
[----:B------:R-:W-:-:S04]  /*24f0*/  IMAD.MOV.U32 R3, RZ, RZ, 0x0 ;  /* 0x00000000ff037424 */ /* 0x000fc800078e00ff */
[----:B------:R-:W-:Y:S05]  /*2500*/  RET.REL.NODEC R2 `(gluon_mma) ;  /* 0xffffffd802bc7950 */ /* 0x000fea0003c3ffff */
        .weak           $__internal_2_$__cuda_sm10x_tcgen05_guardrail_trap_unallocated_columns_being_dealloced
        .type           $__internal_2_$__cuda_sm10x_tcgen05_guardrail_trap_unallocated_columns_being_dealloced,@function
        .size           $__internal_2_$__cuda_sm10x_tcgen05_guardrail_trap_unallocated_columns_being_dealloced,(.L_x_15 - $__internal_2_$__cuda_sm10x_tcgen05_guardrail_trap_unallocated_columns_being_dealloced)
$__internal_2_$__cuda_sm10x_tcgen05_guardrail_trap_unallocated_columns_being_dealloced:
[----:B------:R-:W-:Y:S05]  /*2510*/  BPT.TRAP 0x1 ;  /* 0x000000040000795c */ /* 0x000fea0000300000 */
[----:B------:R-:W-:-:S04]  /*2520*/  IMAD.MOV.U32 R3, RZ, RZ, 0x0 ;  /* 0x00000000ff037424 */ /* 0x000fc800078e00ff */
[----:B------:R-:W-:Y:S05]  /*2530*/  RET.REL.NODEC R2 `(gluon_mma) ;  /* 0xffffffd802b07950 */ /* 0x000fea0003c3ffff */
.L_x_12:
[----:B------:R-:W-:-:S00]  /*2540*/  BRA `(.L_x_12) ;  /* 0xfffffffc00fc7947 */ /* 0x000fc0000383ffff */
[----:B------:R-:W-:-:S00]  /*2550*/  NOP ;  /* 0x0000000000007918 */ /* 0x000fc00000000000 */
        /* <DEDUP_REMOVED lines=10> */
.L_x_15:


//--------------------- .nv.shared.gluon_mma      --------------------------
	.section	.nv.shared.gluon_mma,"aw",@nobits
	.sectionflags	@""
	.align	16
	.zero		1024


//--------------------- .nv.shared.reserved.0     --------------------------
	.section	.nv.shared.reserved.0,"aw",@nobits
	.align	8
	.weak		__nv_reservedSMEM_offset_0_alias
	.size		__nv_reservedSMEM_offset_0_alias, 0, 64
	.other		__nv_reservedSMEM_offset_0_alias,@"STO_CUDA_RESERVED_SHARED STV_DEFAULT"
__nv_reservedSMEM_offset_0_alias:
	.zero		0
.nv.shared.reserved.0:
	.zero		64
	.weak		__nv_reservedSMEM_allocation_phase
	.type		__nv_reservedSMEM_allocation_phase,@object
	.size		__nv_reservedSMEM_allocation_phase,(.L_0 - __nv_reservedSMEM_allocation_phase)
__nv_reservedSMEM_allocation_phase:
	.zero		1
.L_0:
	.zero		7
	.weak		__nv_reservedSMEM_devtool_atexit_pc
	.type		__nv_reservedSMEM_devtool_atexit_pc,@object
	.size		__nv_reservedSMEM_devtool_atexit_pc,(__nv_reservedSMEM_allocation_mask - __nv_reservedSMEM_devtool_atexit_pc)
__nv_reservedSMEM_devtool_atexit_pc:
	.zero		8
	.weak		__nv_reservedSMEM_allocation_mask
	.type		__nv_reservedSMEM_allocation_mask,@object
	.size		__nv_reservedSMEM_allocation_mask,(.L_2 - __nv_reservedSMEM_allocation_mask)
__nv_reservedSMEM_allocation_mask:
	.zero		4
.L_2:


//--------------------- .nv.constant0.gluon_mma   --------------------------
	.section	.nv.constant0.gluon_mma,"a",@progbits
	.sectionflags	@""
	.align	4
.nv.constant0.gluon_mma:
	.zero		936


//--------------------- SYMBOLS --------------------------

	.type		.nv.reservedSmem.offset0,@object
	.size		.nv.reservedSmem.offset0,0x4
	.type		.nv.reservedSmem.cap,@object
	.size		.nv.reservedSmem.cap,0x4
